	.target	sm_90a

	.elftype	@"ET_EXEC"


//--------------------- .note.nv.tkinfo           --------------------------
	.section	.note.nv.tkinfo,"",@"SHT_NOTE"
	.sectionflags	@"SHF_NOTE_NV_TKINFO"
	.tkinfo
        /*0018*/ 	.word	0x00000002
        /*0030*/ 	.string	""
        /*0030*/ 	.string	"ptxas"
        /*0030*/ 	.string	"Cuda compilation tools, release 13.0, V13.0.88"
        /*0030*/ 	.string	"Build cuda_13.0.r13.0/compiler.36424714_0"
        /*0030*/ 	.string	"-arch sm_90a -m 64 "



//--------------------- .note.nv.cuinfo           --------------------------
	.section	.note.nv.cuinfo,"",@"SHT_NOTE"
	.sectionflags	@"SHF_NOTE_NV_CUINFO"
        /*0018*/ 	.short	0x0002
        /*001a*/ 	.short	0x005a
        /*001c*/ 	.short	0x0082
	.zero		2


//--------------------- .nv.info                  --------------------------
	.section	.nv.info,"",@"SHT_CUDA_INFO"
	.align	4


	//----- nvinfo : EIATTR_REGCOUNT
	.align		4
        /*0000*/ 	.byte	0x04, 0x2f
        /*0002*/ 	.short	(.L_15 - .L_14)
	.align		4
.L_14:
        /*0004*/ 	.word	index@(_ZN7cutlass13device_kernelINS_4gemm6kernel13GemmUniversalIN4cute5tupleIJiiiiEEENS1_10collective13CollectiveMmaINS1_34MainloopSm90TmaGmmaWarpSpecializedILi10ENS5_IJNS4_1CILi2EEENSA_ILi1EEESC_EEENS1_35KernelTmaWarpSpecializedCooperativeEEENS5_IJNSA_ILi128EEENSA_ILi48EEENSA_ILi64EEEEEENS_10bfloat16_tENS5_IJlSC_lEEESK_SL_NS4_8TiledMMAINS4_8MMA_AtomIJNS4_4SM904GMMA27MMA_64x16x16_F32BF16BF16_SSILNSP_5MajorE0ELSR_0ELNSP_7ScaleInE1ELSS_1EEEEEENS4_6LayoutISD_NS5_IJSC_NSA_ILi0EEESW_EEEEENS5_IJNS4_10UnderscoreESZ_SZ_EEEEENS4_13SM90_TMA_LOADENS4_14ComposedLayoutINS4_7SwizzleILi3ELi4ELi3EEENS4_18smem_ptr_flag_bitsILi16EEENSV_INS5_IJNSA_ILi8EEESI_EEENS5_IJSI_SC_EEEEEEEvNS4_8identityENS4_23SM90_TMA_LOAD_MULTICASTES1C_vS1D_EENS_8epilogue10collective6detail29Sm90TmaWarpSpecializedAdapterINS1H_15DefaultEpilogueISK_SL_SL_NS1G_6thread17LinearCombinationISK_Li1EffLNS1L_9ScaleType4KindE0ELNS_15FloatRoundStyleE2ESK_EENS1_15EpilogueDefaultEEEEEvvEEEEvNT_6ParamsE)
        /*0008*/ 	.word	0x000000a8


	//----- nvinfo : EIATTR_FRAME_SIZE
	.align		4
.L_15:
        /*000c*/ 	.byte	0x04, 0x11
        /*000e*/ 	.short	(.L_17 - .L_16)
	.align		4
.L_16:
        /*0010*/ 	.word	index@(_ZN7cutlass13device_kernelINS_4gemm6kernel13GemmUniversalIN4cute5tupleIJiiiiEEENS1_10collective13CollectiveMmaINS1_34MainloopSm90TmaGmmaWarpSpecializedILi10ENS5_IJNS4_1CILi2EEENSA_ILi1EEESC_EEENS1_35KernelTmaWarpSpecializedCooperativeEEENS5_IJNSA_ILi128EEENSA_ILi48EEENSA_ILi64EEEEEENS_10bfloat16_tENS5_IJlSC_lEEESK_SL_NS4_8TiledMMAINS4_8MMA_AtomIJNS4_4SM904GMMA27MMA_64x16x16_F32BF16BF16_SSILNSP_5MajorE0ELSR_0ELNSP_7ScaleInE1ELSS_1EEEEEENS4_6LayoutISD_NS5_IJSC_NSA_ILi0EEESW_EEEEENS5_IJNS4_10UnderscoreESZ_SZ_EEEEENS4_13SM90_TMA_LOADENS4_14ComposedLayoutINS4_7SwizzleILi3ELi4ELi3EEENS4_18smem_ptr_flag_bitsILi16EEENSV_INS5_IJNSA_ILi8EEESI_EEENS5_IJSI_SC_EEEEEEEvNS4_8identityENS4_23SM90_TMA_LOAD_MULTICASTES1C_vS1D_EENS_8epilogue10collective6detail29Sm90TmaWarpSpecializedAdapterINS1H_15DefaultEpilogueISK_SL_SL_NS1G_6thread17LinearCombinationISK_Li1EffLNS1L_9ScaleType4KindE0ELNS_15FloatRoundStyleE2ESK_EENS1_15EpilogueDefaultEEEEEvvEEEEvNT_6ParamsE)
        /*0014*/ 	.word	0x00000000


	//----- nvinfo : EIATTR_MIN_STACK_SIZE
	.align		4
.L_17:
        /*0018*/ 	.byte	0x04, 0x12
        /*001a*/ 	.short	(.L_19 - .L_18)
	.align		4
.L_18:
        /*001c*/ 	.word	index@(_ZN7cutlass13device_kernelINS_4gemm6kernel13GemmUniversalIN4cute5tupleIJiiiiEEENS1_10collective13CollectiveMmaINS1_34MainloopSm90TmaGmmaWarpSpecializedILi10ENS5_IJNS4_1CILi2EEENSA_ILi1EEESC_EEENS1_35KernelTmaWarpSpecializedCooperativeEEENS5_IJNSA_ILi128EEENSA_ILi48EEENSA_ILi64EEEEEENS_10bfloat16_tENS5_IJlSC_lEEESK_SL_NS4_8TiledMMAINS4_8MMA_AtomIJNS4_4SM904GMMA27MMA_64x16x16_F32BF16BF16_SSILNSP_5MajorE0ELSR_0ELNSP_7ScaleInE1ELSS_1EEEEEENS4_6LayoutISD_NS5_IJSC_NSA_ILi0EEESW_EEEEENS5_IJNS4_10UnderscoreESZ_SZ_EEEEENS4_13SM90_TMA_LOADENS4_14ComposedLayoutINS4_7SwizzleILi3ELi4ELi3EEENS4_18smem_ptr_flag_bitsILi16EEENSV_INS5_IJNSA_ILi8EEESI_EEENS5_IJSI_SC_EEEEEEEvNS4_8identityENS4_23SM90_TMA_LOAD_MULTICASTES1C_vS1D_EENS_8epilogue10collective6detail29Sm90TmaWarpSpecializedAdapterINS1H_15DefaultEpilogueISK_SL_SL_NS1G_6thread17LinearCombinationISK_Li1EffLNS1L_9ScaleType4KindE0ELNS_15FloatRoundStyleE2ESK_EENS1_15EpilogueDefaultEEEEEvvEEEEvNT_6ParamsE)
        /*0020*/ 	.word	0x00000000
.L_19:


//--------------------- .nv.compat                --------------------------
	.section	.nv.compat,"",@"SHT_CUDA_COMPAT_INFO"
	.align	4
        /*0000*/ 	.byte	0x02, 0x09, 0x01, 0x00, 0x02, 0x02, 0x04, 0x00, 0x02, 0x05, 0x05, 0x00, 0x03, 0x07, 0x01, 0x01
        /*0010*/ 	.byte	0x02, 0x03, 0x01, 0x00, 0x02, 0x06, 0x01, 0x00, 0x04, 0x0b, 0x08, 0x00, 0x00, 0x00, 0x00, 0x00
        /*0020*/ 	.byte	0x00, 0x00, 0x00, 0x00


//--------------------- .nv.info._ZN7cutlass13device_kernelINS_4gemm6kernel13GemmUniversalIN4cute5tupleIJiiiiEEENS1_10collective13CollectiveMmaINS1_34MainloopSm90TmaGmmaWarpSpecializedILi10ENS5_IJNS4_1CILi2EEENSA_ILi1EEESC_EEENS1_35KernelTmaWarpSpecializedCooperativeEEENS5_IJNSA_ILi128EEENSA_ILi48EEENSA_ILi64EEEEEENS_10bfloat16_tENS5_IJlSC_lEEESK_SL_NS4_8TiledMMAINS4_8MMA_AtomIJNS4_4SM904GMMA27MMA_64x16x16_F32BF16BF16_SSILNSP_5MajorE0ELSR_0ELNSP_7ScaleInE1ELSS_1EEEEEENS4_6LayoutISD_NS5_IJSC_NSA_ILi0EEESW_EEEEENS5_IJNS4_10UnderscoreESZ_SZ_EEEEENS4_13SM90_TMA_LOADENS4_14ComposedLayoutINS4_7SwizzleILi3ELi4ELi3EEENS4_18smem_ptr_flag_bitsILi16EEENSV_INS5_IJNSA_ILi8EEESI_EEENS5_IJSI_SC_EEEEEEEvNS4_8identityENS4_23SM90_TMA_LOAD_MULTICASTES1C_vS1D_EENS_8epilogue10collective6detail29Sm90TmaWarpSpecializedAdapterINS1H_15DefaultEpilogueISK_SL_SL_NS1G_6thread17LinearCombinationISK_Li1EffLNS1L_9ScaleType4KindE0ELNS_15FloatRoundStyleE2ESK_EENS1_15EpilogueDefaultEEEEEvvEEEEvNT_6ParamsE --------------------------
	.section	.nv.info._ZN7cutlass13device_kernelINS_4gemm6kernel13GemmUniversalIN4cute5tupleIJiiiiEEENS1_10collective13CollectiveMmaINS1_34MainloopSm90TmaGmmaWarpSpecializedILi10ENS5_IJNS4_1CILi2EEENSA_ILi1EEESC_EEENS1_35KernelTmaWarpSpecializedCooperativeEEENS5_IJNSA_ILi128EEENSA_ILi48EEENSA_ILi64EEEEEENS_10bfloat16_tENS5_IJlSC_lEEESK_SL_NS4_8TiledMMAINS4_8MMA_AtomIJNS4_4SM904GMMA27MMA_64x16x16_F32BF16BF16_SSILNSP_5MajorE0ELSR_0ELNSP_7ScaleInE1ELSS_1EEEEEENS4_6LayoutISD_NS5_IJSC_NSA_ILi0EEESW_EEEEENS5_IJNS4_10UnderscoreESZ_SZ_EEEEENS4_13SM90_TMA_LOADENS4_14ComposedLayoutINS4_7SwizzleILi3ELi4ELi3EEENS4_18smem_ptr_flag_bitsILi16EEENSV_INS5_IJNSA_ILi8EEESI_EEENS5_IJSI_SC_EEEEEEEvNS4_8identityENS4_23SM90_TMA_LOAD_MULTICASTES1C_vS1D_EENS_8epilogue10collective6detail29Sm90TmaWarpSpecializedAdapterINS1H_15DefaultEpilogueISK_SL_SL_NS1G_6thread17LinearCombinationISK_Li1EffLNS1L_9ScaleType4KindE0ELNS_15FloatRoundStyleE2ESK_EENS1_15EpilogueDefaultEEEEEvvEEEEvNT_6ParamsE,"",@"SHT_CUDA_INFO"
	.sectionflags	@""
	.align	4


	//----- nvinfo : EIATTR_CUDA_API_VERSION
	.align		4
        /*0000*/ 	.byte	0x04, 0x37
        /*0002*/ 	.short	(.L_21 - .L_20)
.L_20:
        /*0004*/ 	.word	0x00000082


	//----- nvinfo : EIATTR_KPARAM_INFO
	.align		4
.L_21:
        /*0008*/ 	.byte	0x04, 0x17
        /*000a*/ 	.short	(.L_23 - .L_22)
.L_22:
        /*000c*/ 	.word	0x00000000
        /*0010*/ 	.short	0x0000
        /*0012*/ 	.short	0x0070
        /*0014*/ 	.byte	0x00, 0xf0, 0x01, 0x10


	//----- nvinfo : EIATTR_SPARSE_MMA_MASK
	.align		4
.L_23:
        /*0018*/ 	.byte	0x03, 0x50
        /*001a*/ 	.short	0x0000


	//----- nvinfo : EIATTR_MAXREG_COUNT
	.align		4
        /*001c*/ 	.byte	0x03, 0x1b
        /*001e*/ 	.short	0x00a8


	//----- nvinfo : EIATTR_NUM_BARRIERS
	.align		4
        /*0020*/ 	.byte	0x02, 0x4c
        /*0022*/ 	.byte	0x01
	.zero		1


	//----- nvinfo : EIATTR_EXTERNS
	.align		4
        /*0024*/ 	.byte	0x04, 0x0f
        /*0026*/ 	.short	(.L_25 - .L_24)


	//   ....[0]....
	.align		4
.L_24:
        /*0028*/ 	.word	index@(__assertfail)


	//----- nvinfo : EIATTR_MERCURY_ISA_VERSION
	.align		4
.L_25:
        /*002c*/ 	.byte	0x03, 0x5f
        /*002e*/ 	.short	0x0101


	//----- nvinfo : EIATTR_INT_WARP_WIDE_INSTR_OFFSETS
	.align		4
        /*0030*/ 	.byte	0x04, 0x31
        /*0032*/ 	.short	(.L_27 - .L_26)


	//   ....[0]....
.L_26:
        /*0034*/ 	.word	0x00000570


	//   ....[1]....
        /*0038*/ 	.word	0x000005a0


	//   ....[2]....
        /*003c*/ 	.word	0x00000760


	//----- nvinfo : EIATTR_COOP_GROUP_MASK_REGIDS
	.align		4
.L_27:
        /*0040*/ 	.byte	0x04, 0x29
        /*0042*/ 	.short	(.L_29 - .L_28)


	//   ....[0]....
.L_28:
        /*0044*/ 	.word	0xffffffff


	//   ....[1]....
        /*0048*/ 	.word	0xffffffff


	//   ....[2]....
        /*004c*/ 	.word	0xffffffff


	//   ....[3]....
        /*0050*/ 	.word	0xffffffff


	//   ....[4]....
        /*0054*/ 	.word	0xffffffff


	//   ....[5]....
        /*0058*/ 	.word	0xffffffff


	//----- nvinfo : EIATTR_COOP_GROUP_INSTR_OFFSETS
	.align		4
.L_29:
        /*005c*/ 	.byte	0x04, 0x28
        /*005e*/ 	.short	(.L_31 - .L_30)


	//   ....[0]....
.L_30:
        /*0060*/ 	.word	0x00000060


	//   ....[1]....
        /*0064*/ 	.word	0x00000070


	//   ....[2]....
        /*0068*/ 	.word	0x00000130


	//   ....[3]....
        /*006c*/ 	.word	0x000003c0


	//   ....[4]....
        /*0070*/ 	.word	0x000008e0


	//   ....[5]....
        /*0074*/ 	.word	0x00001320


	//----- nvinfo : EIATTR_REG_RECONFIG
	.align		4
.L_31:
        /*0078*/ 	.byte	0x01, 0x54
	.zero		2


	//----- nvinfo : EIATTR_SYSCALL_OFFSETS
	.align		4
        /*007c*/ 	.byte	0x04, 0x46
        /*007e*/ 	.short	(.L_33 - .L_32)


	//   ....[0]....
.L_32:
        /*0080*/ 	.word	0x000014e0


	//----- nvinfo : EIATTR_MBARRIER_INSTR_OFFSETS
	.align		4
.L_33:
        /*0084*/ 	.byte	0x04, 0x39
        /*0086*/ 	.short	(.L_35 - .L_34)


	//   ....[0]....
.L_34:
        /*0088*/ 	.word	0x00000250
        /*008c*/ 	.word	0x000000ff
        /*0090*/ 	.word	0x00000000
        /*0094*/ 	.short	0x0100
        /*0096*/ 	.byte	0x08
	.zero		1


	//   ....[1]....
        /*0098*/ 	.word	0x00000260
        /*009c*/ 	.word	0x000000ff
        /*00a0*/ 	.word	0x00000050
        /*00a4*/ 	.short	0x0100
        /*00a6*/ 	.byte	0x08
	.zero		1


	//   ....[2]....
        /*00a8*/ 	.word	0x00000270
        /*00ac*/ 	.word	0x000000ff
        /*00b0*/ 	.word	0x00000008
        /*00b4*/ 	.short	0x0100
        /*00b6*/ 	.byte	0x08
	.zero		1


	//   ....[3]....
        /*00b8*/ 	.word	0x00000280
        /*00bc*/ 	.word	0x000000ff
        /*00c0*/ 	.word	0x00000058
        /*00c4*/ 	.short	0x0100
        /*00c6*/ 	.byte	0x08
	.zero		1


	//   ....[4]....
        /*00c8*/ 	.word	0x00000290
        /*00cc*/ 	.word	0x000000ff
        /*00d0*/ 	.word	0x00000010
        /*00d4*/ 	.short	0x0100
        /*00d6*/ 	.byte	0x08
	.zero		1


	//   ....[5]....
        /*00d8*/ 	.word	0x000002a0
        /*00dc*/ 	.word	0x000000ff
        /*00e0*/ 	.word	0x00000060
        /*00e4*/ 	.short	0x0100
        /*00e6*/ 	.byte	0x08
	.zero		1


	//   ....[6]....
        /*00e8*/ 	.word	0x000002b0
        /*00ec*/ 	.word	0x000000ff
        /*00f0*/ 	.word	0x00000018
        /*00f4*/ 	.short	0x0100
        /*00f6*/ 	.byte	0x08
	.zero		1


	//   ....[7]....
        /*00f8*/ 	.word	0x000002c0
        /*00fc*/ 	.word	0x000000ff
        /*0100*/ 	.word	0x00000068
        /*0104*/ 	.short	0x0100
        /*0106*/ 	.byte	0x08
	.zero		1


	//   ....[8]....
        /*0108*/ 	.word	0x000002d0
        /*010c*/ 	.word	0x000000ff
        /*0110*/ 	.word	0x00000020
        /*0114*/ 	.short	0x0100
        /*0116*/ 	.byte	0x08
	.zero		1


	//   ....[9]....
        /*0118*/ 	.word	0x000002e0
        /*011c*/ 	.word	0x000000ff
        /*0120*/ 	.word	0x00000070
        /*0124*/ 	.short	0x0100
        /*0126*/ 	.byte	0x08
	.zero		1


	//   ....[10]....
        /*0128*/ 	.word	0x000002f0
        /*012c*/ 	.word	0x000000ff
        /*0130*/ 	.word	0x00000028
        /*0134*/ 	.short	0x0100
        /*0136*/ 	.byte	0x08
	.zero		1


	//   ....[11]....
        /*0138*/ 	.word	0x00000300
        /*013c*/ 	.word	0x000000ff
        /*0140*/ 	.word	0x00000078
        /*0144*/ 	.short	0x0100
        /*0146*/ 	.byte	0x08
	.zero		1


	//   ....[12]....
        /*0148*/ 	.word	0x00000310
        /*014c*/ 	.word	0x000000ff
        /*0150*/ 	.word	0x00000030
        /*0154*/ 	.short	0x0100
        /*0156*/ 	.byte	0x08
	.zero		1


	//   ....[13]....
        /*0158*/ 	.word	0x00000320
        /*015c*/ 	.word	0x000000ff
        /*0160*/ 	.word	0x00000080
        /*0164*/ 	.short	0x0100
        /*0166*/ 	.byte	0x08
	.zero		1


	//   ....[14]....
        /*0168*/ 	.word	0x00000330
        /*016c*/ 	.word	0x000000ff
        /*0170*/ 	.word	0x00000038
        /*0174*/ 	.short	0x0100
        /*0176*/ 	.byte	0x08
	.zero		1


	//   ....[15]....
        /*0178*/ 	.word	0x00000340
        /*017c*/ 	.word	0x000000ff
        /*0180*/ 	.word	0x00000088
        /*0184*/ 	.short	0x0100
        /*0186*/ 	.byte	0x08
	.zero		1


	//   ....[16]....
        /*0188*/ 	.word	0x00000350
        /*018c*/ 	.word	0x000000ff
        /*0190*/ 	.word	0x00000040
        /*0194*/ 	.short	0x0100
        /*0196*/ 	.byte	0x08
	.zero		1


	//   ....[17]....
        /*0198*/ 	.word	0x00000360
        /*019c*/ 	.word	0x000000ff
        /*01a0*/ 	.word	0x00000090
        /*01a4*/ 	.short	0x0100
        /*01a6*/ 	.byte	0x08
	.zero		1


	//   ....[18]....
        /*01a8*/ 	.word	0x00000370
        /*01ac*/ 	.word	0x000000ff
        /*01b0*/ 	.word	0x00000048
        /*01b4*/ 	.short	0x0100
        /*01b6*/ 	.byte	0x08
	.zero		1


	//   ....[19]....
        /*01b8*/ 	.word	0x00000380
        /*01bc*/ 	.word	0x000000ff
        /*01c0*/ 	.word	0x00000098
        /*01c4*/ 	.short	0x0100
        /*01c6*/ 	.byte	0x08
	.zero		1


	//   ....[20]....
        /*01c8*/ 	.word	0x000007e0
        /*01cc*/ 	.word	0x000000ff
        /*01d0*/ 	.word	0x000000b0
        /*01d4*/ 	.short	0x0100
        /*01d6*/ 	.byte	0x06
	.zero		1


	//   ....[21]....
        /*01d8*/ 	.word	0x00000870
        /*01dc*/ 	.word	0x000000ff
        /*01e0*/ 	.word	0x000000b8
        /*01e4*/ 	.short	0x0100
        /*01e6*/ 	.byte	0x06
	.zero		1


	//   ....[22]....
        /*01e8*/ 	.word	0x000015a0
        /*01ec*/ 	.word	0x00000003
        /*01f0*/ 	.word	0x00000000
        /*01f4*/ 	.short	0x010a
        /*01f6*/ 	.byte	0x3f
	.zero		1


	//   ....[23]....
        /*01f8*/ 	.word	0x000015e0
        /*01fc*/ 	.word	0x00000003
        /*0200*/ 	.word	0x00000000
        /*0204*/ 	.short	0x010a
        /*0206*/ 	.byte	0x3f
	.zero		1


	//   ....[24]....
        /*0208*/ 	.word	0x00001cb0
        /*020c*/ 	.word	0x00000005
        /*0210*/ 	.word	0x00000000
        /*0214*/ 	.short	0x010a
        /*0216*/ 	.byte	0x3f
	.zero		1


	//   ....[25]....
        /*0218*/ 	.word	0x00001cf0
        /*021c*/ 	.word	0x00000005
        /*0220*/ 	.word	0x00000000
        /*0224*/ 	.short	0x010a
        /*0226*/ 	.byte	0x3f
	.zero		1


	//   ....[26]....
        /*0228*/ 	.word	0x00002260
        /*022c*/ 	.word	0x00000005
        /*0230*/ 	.word	0x00000000
        /*0234*/ 	.short	0x0101
        /*0236*/ 	.byte	0x3f
	.zero		1


	//   ....[27]....
        /*0238*/ 	.word	0x00002480
        /*023c*/ 	.word	0x00000003
        /*0240*/ 	.word	0x00000000
        /*0244*/ 	.short	0x0101
        /*0246*/ 	.byte	0x3f
	.zero		1


	//   ....[28]....
        /*0248*/ 	.word	0x000050e0
        /*024c*/ 	.word	0x00000014
        /*0250*/ 	.word	0x00000050
        /*0254*/ 	.short	0x010a
        /*0256*/ 	.byte	0x3f
	.zero		1


	//   ....[29]....
        /*0258*/ 	.word	0x00005460
        /*025c*/ 	.word	0x00000003
        /*0260*/ 	.word	0x000000b8
        /*0264*/ 	.short	0x0101
        /*0266*/ 	.byte	0x3f
	.zero		1


	//   ....[30]....
        /*0268*/ 	.word	0x00005bb0
        /*026c*/ 	.word	0x00000007
        /*0270*/ 	.word	0x00000000
        /*0274*/ 	.short	0x010a
        /*0276*/ 	.byte	0x3f
	.zero		1


	//   ....[31]....
        /*0278*/ 	.word	0x00005c30
        /*027c*/ 	.word	0x00000008
        /*0280*/ 	.word	0x00000000
        /*0284*/ 	.short	0x010a
        /*0286*/ 	.byte	0x3f
	.zero		1


	//   ....[32]....
        /*0288*/ 	.word	0x00005cc0
        /*028c*/ 	.word	0x00000009
        /*0290*/ 	.word	0x00000000
        /*0294*/ 	.short	0x010a
        /*0296*/ 	.byte	0x3f
	.zero		1


	//   ....[33]....
        /*0298*/ 	.word	0x00005d50
        /*029c*/ 	.word	0x00000008
        /*02a0*/ 	.word	0x00000000
        /*02a4*/ 	.short	0x010a
        /*02a6*/ 	.byte	0x3f
	.zero		1


	//   ....[34]....
        /*02a8*/ 	.word	0x00005de0
        /*02ac*/ 	.word	0x00000009
        /*02b0*/ 	.word	0x00000000
        /*02b4*/ 	.short	0x010a
        /*02b6*/ 	.byte	0x3f
	.zero		1


	//   ....[35]....
        /*02b8*/ 	.word	0x00005e70
        /*02bc*/ 	.word	0x00000008
        /*02c0*/ 	.word	0x00000000
        /*02c4*/ 	.short	0x010a
        /*02c6*/ 	.byte	0x3f
	.zero		1


	//   ....[36]....
        /*02c8*/ 	.word	0x00005f00
        /*02cc*/ 	.word	0x00000009
        /*02d0*/ 	.word	0x00000000
        /*02d4*/ 	.short	0x010a
        /*02d6*/ 	.byte	0x3f
	.zero		1


	//   ....[37]....
        /*02d8*/ 	.word	0x00005f90
        /*02dc*/ 	.word	0x00000008
        /*02e0*/ 	.word	0x00000000
        /*02e4*/ 	.short	0x010a
        /*02e6*/ 	.byte	0x3f
	.zero		1


	//   ....[38]....
        /*02e8*/ 	.word	0x00006020
        /*02ec*/ 	.word	0x0000000b
        /*02f0*/ 	.word	0x00000000
        /*02f4*/ 	.short	0x010a
        /*02f6*/ 	.byte	0x3f
	.zero		1


	//   ....[39]....
        /*02f8*/ 	.word	0x000060b0
        /*02fc*/ 	.word	0x00000003
        /*0300*/ 	.word	0x00000000
        /*0304*/ 	.short	0x010a
        /*0306*/ 	.byte	0x3f
	.zero		1


	//   ....[40]....
        /*0308*/ 	.word	0x00006110
        /*030c*/ 	.word	0x00000003
        /*0310*/ 	.word	0x00000000
        /*0314*/ 	.short	0x010a
        /*0316*/ 	.byte	0x3f
	.zero		1


	//   ....[41]....
        /*0318*/ 	.word	0x00006160
        /*031c*/ 	.word	0x00000005
        /*0320*/ 	.word	0x00000000
        /*0324*/ 	.short	0x010a
        /*0326*/ 	.byte	0x3f
	.zero		1


	//   ....[42]....
        /*0328*/ 	.word	0x00006230
        /*032c*/ 	.word	0x00000014
        /*0330*/ 	.word	0x00000050
        /*0334*/ 	.short	0x010a
        /*0336*/ 	.byte	0x3f
	.zero		1


	//   ....[43]....
        /*0338*/ 	.word	0x00006300
        /*033c*/ 	.word	0x00000007
        /*0340*/ 	.word	0x00000000
        /*0344*/ 	.short	0x010a
        /*0346*/ 	.byte	0x3f
	.zero		1


	//   ....[44]....
        /*0348*/ 	.word	0x00006350
        /*034c*/ 	.word	0x00000008
        /*0350*/ 	.word	0x00000000
        /*0354*/ 	.short	0x010a
        /*0356*/ 	.byte	0x3f
	.zero		1


	//   ....[45]....
        /*0358*/ 	.word	0x000063a0
        /*035c*/ 	.word	0x00000009
        /*0360*/ 	.word	0x00000000
        /*0364*/ 	.short	0x010a
        /*0366*/ 	.byte	0x3f
	.zero		1


	//   ....[46]....
        /*0368*/ 	.word	0x000063f0
        /*036c*/ 	.word	0x00000008
        /*0370*/ 	.word	0x00000000
        /*0374*/ 	.short	0x010a
        /*0376*/ 	.byte	0x3f
	.zero		1


	//   ....[47]....
        /*0378*/ 	.word	0x00006440
        /*037c*/ 	.word	0x00000009
        /*0380*/ 	.word	0x00000000
        /*0384*/ 	.short	0x010a
        /*0386*/ 	.byte	0x3f
	.zero		1


	//   ....[48]....
        /*0388*/ 	.word	0x00006490
        /*038c*/ 	.word	0x00000008
        /*0390*/ 	.word	0x00000000
        /*0394*/ 	.short	0x010a
        /*0396*/ 	.byte	0x3f
	.zero		1


	//   ....[49]....
        /*0398*/ 	.word	0x000064e0
        /*039c*/ 	.word	0x00000009
        /*03a0*/ 	.word	0x00000000
        /*03a4*/ 	.short	0x010a
        /*03a6*/ 	.byte	0x3f
	.zero		1


	//   ....[50]....
        /*03a8*/ 	.word	0x00006530
        /*03ac*/ 	.word	0x00000008
        /*03b0*/ 	.word	0x00000000
        /*03b4*/ 	.short	0x010a
        /*03b6*/ 	.byte	0x3f
	.zero		1


	//   ....[51]....
        /*03b8*/ 	.word	0x00006580
        /*03bc*/ 	.word	0x0000000b
        /*03c0*/ 	.word	0x00000000
        /*03c4*/ 	.short	0x010a
        /*03c6*/ 	.byte	0x3f
	.zero		1


	//----- nvinfo : EIATTR_NUM_MBARRIERS
	.align		4
.L_35:
        /*03c8*/ 	.byte	0x03, 0x38
        /*03ca*/ 	.short	0x0016


	//----- nvinfo : EIATTR_EXIT_INSTR_OFFSETS
	.align		4
        /*03cc*/ 	.byte	0x04, 0x1c
        /*03ce*/ 	.short	(.L_37 - .L_36)


	//   ....[0]....
.L_36:
        /*03d0*/ 	.word	0x00000a40


	//   ....[1]....
        /*03d4*/ 	.word	0x00001250


	//   ....[2]....
        /*03d8*/ 	.word	0x00004810


	//   ....[3]....
        /*03dc*/ 	.word	0x00004d70


	//   ....[4]....
        /*03e0*/ 	.word	0x00006100


	//----- nvinfo : EIATTR_MAX_THREADS
	.align		4
.L_37:
        /*03e4*/ 	.byte	0x04, 0x05
        /*03e6*/ 	.short	(.L_39 - .L_38)
.L_38:
        /*03e8*/ 	.word	0x00000180
        /*03ec*/ 	.word	0x00000001
        /*03f0*/ 	.word	0x00000001


	//----- nvinfo : EIATTR_CRS_STACK_SIZE
	.align		4
.L_39:
        /*03f4*/ 	.byte	0x04, 0x1e
        /*03f6*/ 	.short	(.L_41 - .L_40)
.L_40:
        /*03f8*/ 	.word	0x00000000


	//----- nvinfo : EIATTR_CBANK_PARAM_SIZE
	.align		4
.L_41:
        /*03fc*/ 	.byte	0x03, 0x19
        /*03fe*/ 	.short	0x0470


	//----- nvinfo : EIATTR_PARAM_CBANK
	.align		4
        /*0400*/ 	.byte	0x04, 0x0a
        /*0402*/ 	.short	(.L_43 - .L_42)
	.align		4
.L_42:
        /*0404*/ 	.word	index@(.nv.constant0._ZN7cutlass13device_kernelINS_4gemm6kernel13GemmUniversalIN4cute5tupleIJiiiiEEENS1_10collective13CollectiveMmaINS1_34MainloopSm90TmaGmmaWarpSpecializedILi10ENS5_IJNS4_1CILi2EEENSA_ILi1EEESC_EEENS1_35KernelTmaWarpSpecializedCooperativeEEENS5_IJNSA_ILi128EEENSA_ILi48EEENSA_ILi64EEEEEENS_10bfloat16_tENS5_IJlSC_lEEESK_SL_NS4_8TiledMMAINS4_8MMA_AtomIJNS4_4SM904GMMA27MMA_64x16x16_F32BF16BF16_SSILNSP_5MajorE0ELSR_0ELNSP_7ScaleInE1ELSS_1EEEEEENS4_6LayoutISD_NS5_IJSC_NSA_ILi0EEESW_EEEEENS5_IJNS4_10UnderscoreESZ_SZ_EEEEENS4_13SM90_TMA_LOADENS4_14ComposedLayoutINS4_7SwizzleILi3ELi4ELi3EEENS4_18smem_ptr_flag_bitsILi16EEENSV_INS5_IJNSA_ILi8EEESI_EEENS5_IJSI_SC_EEEEEEEvNS4_8identityENS4_23SM90_TMA_LOAD_MULTICASTES1C_vS1D_EENS_8epilogue10collective6detail29Sm90TmaWarpSpecializedAdapterINS1H_15DefaultEpilogueISK_SL_SL_NS1G_6thread17LinearCombinationISK_Li1EffLNS1L_9ScaleType4KindE0ELNS_15FloatRoundStyleE2ESK_EENS1_15EpilogueDefaultEEEEEvvEEEEvNT_6ParamsE)
        /*0408*/ 	.short	0x0210
        /*040a*/ 	.short	0x0470


	//----- nvinfo : EIATTR_SW_WAR
	.align		4
.L_43:
        /*040c*/ 	.byte	0x04, 0x36
        /*040e*/ 	.short	(.L_45 - .L_44)
.L_44:
        /*0410*/ 	.word	0x00000008
.L_45:


//--------------------- .nv.callgraph             --------------------------
	.section	.nv.callgraph,"",@"SHT_CUDA_CALLGRAPH"
	.align	4
	.sectionentsize	8
	.align		4
        /*0000*/ 	.word	0x00000000
	.align		4
        /*0004*/ 	.word	0xffffffff
	.align		4
        /*0008*/ 	.word	index@(_ZN7cutlass13device_kernelINS_4gemm6kernel13GemmUniversalIN4cute5tupleIJiiiiEEENS1_10collective13CollectiveMmaINS1_34MainloopSm90TmaGmmaWarpSpecializedILi10ENS5_IJNS4_1CILi2EEENSA_ILi1EEESC_EEENS1_35KernelTmaWarpSpecializedCooperativeEEENS5_IJNSA_ILi128EEENSA_ILi48EEENSA_ILi64EEEEEENS_10bfloat16_tENS5_IJlSC_lEEESK_SL_NS4_8TiledMMAINS4_8MMA_AtomIJNS4_4SM904GMMA27MMA_64x16x16_F32BF16BF16_SSILNSP_5MajorE0ELSR_0ELNSP_7ScaleInE1ELSS_1EEEEEENS4_6LayoutISD_NS5_IJSC_NSA_ILi0EEESW_EEEEENS5_IJNS4_10UnderscoreESZ_SZ_EEEEENS4_13SM90_TMA_LOADENS4_14ComposedLayoutINS4_7SwizzleILi3ELi4ELi3EEENS4_18smem_ptr_flag_bitsILi16EEENSV_INS5_IJNSA_ILi8EEESI_EEENS5_IJSI_SC_EEEEEEEvNS4_8identityENS4_23SM90_TMA_LOAD_MULTICASTES1C_vS1D_EENS_8epilogue10collective6detail29Sm90TmaWarpSpecializedAdapterINS1H_15DefaultEpilogueISK_SL_SL_NS1G_6thread17LinearCombinationISK_Li1EffLNS1L_9ScaleType4KindE0ELNS_15FloatRoundStyleE2ESK_EENS1_15EpilogueDefaultEEEEEvvEEEEvNT_6ParamsE)
	.align		4
        /*000c*/ 	.word	index@(__assertfail)
	.align		4
        /*0010*/ 	.word	0x00000000
	.align		4
        /*0014*/ 	.word	0xfffffffe
	.align		4
        /*0018*/ 	.word	0x00000000
	.align		4
        /*001c*/ 	.word	0xfffffffd
	.align		4
        /*0020*/ 	.word	0x00000000
	.align		4
        /*0024*/ 	.word	0xfffffffc


//--------------------- .nv.constant4             --------------------------
	.section	.nv.constant4,"a",@progbits
	.align	8
	.align		8
.nv.constant4:
        /*0000*/ 	.dword	__assertfail
	.align		8
        /*0008*/ 	.dword	__unnamed_1
	.align		8
        /*0010*/ 	.dword	_ZN39_INTERNAL_89405df0_4_k_cu_6afa1e16_77174cuda3std3__45__cpo5beginE
	.align		8
        /*0018*/ 	.dword	_ZN39_INTERNAL_89405df0_4_k_cu_6afa1e16_77174cuda3std3__45__cpo3endE
	.align		8
        /*0020*/ 	.dword	_ZN39_INTERNAL_89405df0_4_k_cu_6afa1e16_77174cuda3std3__45__cpo6cbeginE
	.align		8
        /*0028*/ 	.dword	_ZN39_INTERNAL_89405df0_4_k_cu_6afa1e16_77174cuda3std3__45__cpo4cendE
	.align		8
        /*0030*/ 	.dword	_ZN39_INTERNAL_89405df0_4_k_cu_6afa1e16_77174cuda3std3__441_GLOBAL__N__89405df0_4_k_cu_6afa1e16_77176ignoreE
	.align		8
        /*0038*/ 	.dword	_ZN39_INTERNAL_89405df0_4_k_cu_6afa1e16_77174cuda3std3__419piecewise_constructE
	.align		8
        /*0040*/ 	.dword	_ZN39_INTERNAL_89405df0_4_k_cu_6afa1e16_77174cuda3std3__48in_placeE
	.align		8
        /*0048*/ 	.dword	_ZN39_INTERNAL_89405df0_4_k_cu_6afa1e16_77174cuda3std6ranges3__45__cpo4swapE
	.align		8
        /*0050*/ 	.dword	_ZN39_INTERNAL_89405df0_4_k_cu_6afa1e16_77174cuda3std6ranges3__45__cpo9iter_moveE
	.align		8
        /*0058*/ 	.dword	_ZN39_INTERNAL_89405df0_4_k_cu_6afa1e16_77174cute7productE
	.align		8
        /*0060*/ 	.dword	_ZN39_INTERNAL_89405df0_4_k_cu_6afa1e16_77174cute1_E
	.align		8
        /*0068*/ 	.dword	$str$22
	.align		8
        /*0070*/ 	.dword	$str$23


//--------------------- .text._ZN7cutlass13device_kernelINS_4gemm6kernel13GemmUniversalIN4cute5tupleIJiiiiEEENS1_10collective13CollectiveMmaINS1_34MainloopSm90TmaGmmaWarpSpecializedILi10ENS5_IJNS4_1CILi2EEENSA_ILi1EEESC_EEENS1_35KernelTmaWarpSpecializedCooperativeEEENS5_IJNSA_ILi128EEENSA_ILi48EEENSA_ILi64EEEEEENS_10bfloat16_tENS5_IJlSC_lEEESK_SL_NS4_8TiledMMAINS4_8MMA_AtomIJNS4_4SM904GMMA27MMA_64x16x16_F32BF16BF16_SSILNSP_5MajorE0ELSR_0ELNSP_7ScaleInE1ELSS_1EEEEEENS4_6LayoutISD_NS5_IJSC_NSA_ILi0EEESW_EEEEENS5_IJNS4_10UnderscoreESZ_SZ_EEEEENS4_13SM90_TMA_LOADENS4_14ComposedLayoutINS4_7SwizzleILi3ELi4ELi3EEENS4_18smem_ptr_flag_bitsILi16EEENSV_INS5_IJNSA_ILi8EEESI_EEENS5_IJSI_SC_EEEEEEEvNS4_8identityENS4_23SM90_TMA_LOAD_MULTICASTES1C_vS1D_EENS_8epilogue10collective6detail29Sm90TmaWarpSpecializedAdapterINS1H_15DefaultEpilogueISK_SL_SL_NS1G_6thread17LinearCombinationISK_Li1EffLNS1L_9ScaleType4KindE0ELNS_15FloatRoundStyleE2ESK_EENS1_15EpilogueDefaultEEEEEvvEEEEvNT_6ParamsE --------------------------
	.section	.text._ZN7cutlass13device_kernelINS_4gemm6kernel13GemmUniversalIN4cute5tupleIJiiiiEEENS1_10collective13CollectiveMmaINS1_34MainloopSm90TmaGmmaWarpSpecializedILi10ENS5_IJNS4_1CILi2EEENSA_ILi1EEESC_EEENS1_35KernelTmaWarpSpecializedCooperativeEEENS5_IJNSA_ILi128EEENSA_ILi48EEENSA_ILi64EEEEEENS_10bfloat16_tENS5_IJlSC_lEEESK_SL_NS4_8TiledMMAINS4_8MMA_AtomIJNS4_4SM904GMMA27MMA_64x16x16_F32BF16BF16_SSILNSP_5MajorE0ELSR_0ELNSP_7ScaleInE1ELSS_1EEEEEENS4_6LayoutISD_NS5_IJSC_NSA_ILi0EEESW_EEEEENS5_IJNS4_10UnderscoreESZ_SZ_EEEEENS4_13SM90_TMA_LOADENS4_14ComposedLayoutINS4_7SwizzleILi3ELi4ELi3EEENS4_18smem_ptr_flag_bitsILi16EEENSV_INS5_IJNSA_ILi8EEESI_EEENS5_IJSI_SC_EEEEEEEvNS4_8identityENS4_23SM90_TMA_LOAD_MULTICASTES1C_vS1D_EENS_8epilogue10collective6detail29Sm90TmaWarpSpecializedAdapterINS1H_15DefaultEpilogueISK_SL_SL_NS1G_6thread17LinearCombinationISK_Li1EffLNS1L_9ScaleType4KindE0ELNS_15FloatRoundStyleE2ESK_EENS1_15EpilogueDefaultEEEEEvvEEEEvNT_6ParamsE,"ax",@progbits
	.align	128
.text._ZN7cutlass13device_kernelINS_4gemm6kernel13GemmUniversalIN4cute5tupleIJiiiiEEENS1_10collective13CollectiveMmaINS1_34MainloopSm90TmaGmmaWarpSpecializedILi10ENS5_IJNS4_1CILi2EEENSA_ILi1EEESC_EEENS1_35KernelTmaWarpSpecializedCooperativeEEENS5_IJNSA_ILi128EEENSA_ILi48EEENSA_ILi64EEEEEENS_10bfloat16_tENS5_IJlSC_lEEESK_SL_NS4_8TiledMMAINS4_8MMA_AtomIJNS4_4SM904GMMA27MMA_64x16x16_F32BF16BF16_SSILNSP_5MajorE0ELSR_0ELNSP_7ScaleInE1ELSS_1EEEEEENS4_6LayoutISD_NS5_IJSC_NSA_ILi0EEESW_EEEEENS5_IJNS4_10UnderscoreESZ_SZ_EEEEENS4_13SM90_TMA_LOADENS4_14ComposedLayoutINS4_7SwizzleILi3ELi4ELi3EEENS4_18smem_ptr_flag_bitsILi16EEENSV_INS5_IJNSA_ILi8EEESI_EEENS5_IJSI_SC_EEEEEEEvNS4_8identityENS4_23SM90_TMA_LOAD_MULTICASTES1C_vS1D_EENS_8epilogue10collective6detail29Sm90TmaWarpSpecializedAdapterINS1H_15DefaultEpilogueISK_SL_SL_NS1G_6thread17LinearCombinationISK_Li1EffLNS1L_9ScaleType4KindE0ELNS_15FloatRoundStyleE2ESK_EENS1_15EpilogueDefaultEEEEEvvEEEEvNT_6ParamsE:
        .type           _ZN7cutlass13device_kernelINS_4gemm6kernel13GemmUniversalIN4cute5tupleIJiiiiEEENS1_10collective13CollectiveMmaINS1_34MainloopSm90TmaGmmaWarpSpecializedILi10ENS5_IJNS4_1CILi2EEENSA_ILi1EEESC_EEENS1_35KernelTmaWarpSpecializedCooperativeEEENS5_IJNSA_ILi128EEENSA_ILi48EEENSA_ILi64EEEEEENS_10bfloat16_tENS5_IJlSC_lEEESK_SL_NS4_8TiledMMAINS4_8MMA_AtomIJNS4_4SM904GMMA27MMA_64x16x16_F32BF16BF16_SSILNSP_5MajorE0ELSR_0ELNSP_7ScaleInE1ELSS_1EEEEEENS4_6LayoutISD_NS5_IJSC_NSA_ILi0EEESW_EEEEENS5_IJNS4_10UnderscoreESZ_SZ_EEEEENS4_13SM90_TMA_LOADENS4_14ComposedLayoutINS4_7SwizzleILi3ELi4ELi3EEENS4_18smem_ptr_flag_bitsILi16EEENSV_INS5_IJNSA_ILi8EEESI_EEENS5_IJSI_SC_EEEEEEEvNS4_8identityENS4_23SM90_TMA_LOAD_MULTICASTES1C_vS1D_EENS_8epilogue10collective6detail29Sm90TmaWarpSpecializedAdapterINS1H_15DefaultEpilogueISK_SL_SL_NS1G_6thread17LinearCombinationISK_Li1EffLNS1L_9ScaleType4KindE0ELNS_15FloatRoundStyleE2ESK_EENS1_15EpilogueDefaultEEEEEvvEEEEvNT_6ParamsE,@function
        .size           _ZN7cutlass13device_kernelINS_4gemm6kernel13GemmUniversalIN4cute5tupleIJiiiiEEENS1_10collective13CollectiveMmaINS1_34MainloopSm90TmaGmmaWarpSpecializedILi10ENS5_IJNS4_1CILi2EEENSA_ILi1EEESC_EEENS1_35KernelTmaWarpSpecializedCooperativeEEENS5_IJNSA_ILi128EEENSA_ILi48EEENSA_ILi64EEEEEENS_10bfloat16_tENS5_IJlSC_lEEESK_SL_NS4_8TiledMMAINS4_8MMA_AtomIJNS4_4SM904GMMA27MMA_64x16x16_F32BF16BF16_SSILNSP_5MajorE0ELSR_0ELNSP_7ScaleInE1ELSS_1EEEEEENS4_6LayoutISD_NS5_IJSC_NSA_ILi0EEESW_EEEEENS5_IJNS4_10UnderscoreESZ_SZ_EEEEENS4_13SM90_TMA_LOADENS4_14ComposedLayoutINS4_7SwizzleILi3ELi4ELi3EEENS4_18smem_ptr_flag_bitsILi16EEENSV_INS5_IJNSA_ILi8EEESI_EEENS5_IJSI_SC_EEEEEEEvNS4_8identityENS4_23SM90_TMA_LOAD_MULTICASTES1C_vS1D_EENS_8epilogue10collective6detail29Sm90TmaWarpSpecializedAdapterINS1H_15DefaultEpilogueISK_SL_SL_NS1G_6thread17LinearCombinationISK_Li1EffLNS1L_9ScaleType4KindE0ELNS_15FloatRoundStyleE2ESK_EENS1_15EpilogueDefaultEEEEEvvEEEEvNT_6ParamsE,(.L_x_132 - _ZN7cutlass13device_kernelINS_4gemm6kernel13GemmUniversalIN4cute5tupleIJiiiiEEENS1_10collective13CollectiveMmaINS1_34MainloopSm90TmaGmmaWarpSpecializedILi10ENS5_IJNS4_1CILi2EEENSA_ILi1EEESC_EEENS1_35KernelTmaWarpSpecializedCooperativeEEENS5_IJNSA_ILi128EEENSA_ILi48EEENSA_ILi64EEEEEENS_10bfloat16_tENS5_IJlSC_lEEESK_SL_NS4_8TiledMMAINS4_8MMA_AtomIJNS4_4SM904GMMA27MMA_64x16x16_F32BF16BF16_SSILNSP_5MajorE0ELSR_0ELNSP_7ScaleInE1ELSS_1EEEEEENS4_6LayoutISD_NS5_IJSC_NSA_ILi0EEESW_EEEEENS5_IJNS4_10UnderscoreESZ_SZ_EEEEENS4_13SM90_TMA_LOADENS4_14ComposedLayoutINS4_7SwizzleILi3ELi4ELi3EEENS4_18smem_ptr_flag_bitsILi16EEENSV_INS5_IJNSA_ILi8EEESI_EEENS5_IJSI_SC_EEEEEEEvNS4_8identityENS4_23SM90_TMA_LOAD_MULTICASTES1C_vS1D_EENS_8epilogue10collective6detail29Sm90TmaWarpSpecializedAdapterINS1H_15DefaultEpilogueISK_SL_SL_NS1G_6thread17LinearCombinationISK_Li1EffLNS1L_9ScaleType4KindE0ELNS_15FloatRoundStyleE2ESK_EENS1_15EpilogueDefaultEEEEEvvEEEEvNT_6ParamsE)
        .other          _ZN7cutlass13device_kernelINS_4gemm6kernel13GemmUniversalIN4cute5tupleIJiiiiEEENS1_10collective13CollectiveMmaINS1_34MainloopSm90TmaGmmaWarpSpecializedILi10ENS5_IJNS4_1CILi2EEENSA_ILi1EEESC_EEENS1_35KernelTmaWarpSpecializedCooperativeEEENS5_IJNSA_ILi128EEENSA_ILi48EEENSA_ILi64EEEEEENS_10bfloat16_tENS5_IJlSC_lEEESK_SL_NS4_8TiledMMAINS4_8MMA_AtomIJNS4_4SM904GMMA27MMA_64x16x16_F32BF16BF16_SSILNSP_5MajorE0ELSR_0ELNSP_7ScaleInE1ELSS_1EEEEEENS4_6LayoutISD_NS5_IJSC_NSA_ILi0EEESW_EEEEENS5_IJNS4_10UnderscoreESZ_SZ_EEEEENS4_13SM90_TMA_LOADENS4_14ComposedLayoutINS4_7SwizzleILi3ELi4ELi3EEENS4_18smem_ptr_flag_bitsILi16EEENSV_INS5_IJNSA_ILi8EEESI_EEENS5_IJSI_SC_EEEEEEEvNS4_8identityENS4_23SM90_TMA_LOAD_MULTICASTES1C_vS1D_EENS_8epilogue10collective6detail29Sm90TmaWarpSpecializedAdapterINS1H_15DefaultEpilogueISK_SL_SL_NS1G_6thread17LinearCombinationISK_Li1EffLNS1L_9ScaleType4KindE0ELNS_15FloatRoundStyleE2ESK_EENS1_15EpilogueDefaultEEEEEvvEEEEvNT_6ParamsE,@"STO_CUDA_ENTRY STV_DEFAULT"
_ZN7cutlass13device_kernelINS_4gemm6kernel13GemmUniversalIN4cute5tupleIJiiiiEEENS1_10collective13CollectiveMmaINS1_34MainloopSm90TmaGmmaWarpSpecializedILi10ENS5_IJNS4_1CILi2EEENSA_ILi1EEESC_EEENS1_35KernelTmaWarpSpecializedCooperativeEEENS5_IJNSA_ILi128EEENSA_ILi48EEENSA_ILi64EEEEEENS_10bfloat16_tENS5_IJlSC_lEEESK_SL_NS4_8TiledMMAINS4_8MMA_AtomIJNS4_4SM904GMMA27MMA_64x16x16_F32BF16BF16_SSILNSP_5MajorE0ELSR_0ELNSP_7ScaleInE1ELSS_1EEEEEENS4_6LayoutISD_NS5_IJSC_NSA_ILi0EEESW_EEEEENS5_IJNS4_10UnderscoreESZ_SZ_EEEEENS4_13SM90_TMA_LOADENS4_14ComposedLayoutINS4_7SwizzleILi3ELi4ELi3EEENS4_18smem_ptr_flag_bitsILi16EEENSV_INS5_IJNSA_ILi8EEESI_EEENS5_IJSI_SC_EEEEEEEvNS4_8identityENS4_23SM90_TMA_LOAD_MULTICASTES1C_vS1D_EENS_8epilogue10collective6detail29Sm90TmaWarpSpecializedAdapterINS1H_15DefaultEpilogueISK_SL_SL_NS1G_6thread17LinearCombinationISK_Li1EffLNS1L_9ScaleType4KindE0ELNS_15FloatRoundStyleE2ESK_EENS1_15EpilogueDefaultEEEEEvvEEEEvNT_6ParamsE:
[----:B------:R-:W0:Y:S01]  /*0000*/  LDC R1, c[0x0][0x28] ;  /* 0x00000a00ff017b82 */ /* 0x000e220000000800 */
[----:B------:R-:W1:Y:S01]  /*0010*/  S2R R18, SR_TID.X ;  /* 0x0000000000127919 */ /* 0x000e620000002100 */
[----:B------:R-:W-:Y:S01]  /*0020*/  ELECT P0, URZ, PT ;  /* 0x00000000003f782f */ /* 0x000fe20003800000 */
[----:B------:R-:W-:Y:S01]  /*0030*/  BSSY B0, `(.L_x_0) ;  /* 0x000000f000007945 */ /* 0x000fe20003800000 */
[--C-:B-1----:R-:W-:Y:S02]  /*0040*/  SHF.R.U32.HI R0, RZ, 0x5, R18.reuse ;  /* 0x00000005ff007819 */ /* 0x102fe40000011612 */
[----:B------:R-:W-:-:S03]  /*0050*/  SHF.R.U32.HI R3, RZ, 0x7, R18 ;  /* 0x00000007ff037819 */ /* 0x000fc60000011612 */
[----:B------:R-:W1:Y:S04]  /*0060*/  SHFL.IDX PT, R2, R0, RZ, 0x1f ;  /* 0x00001fff00027589 */ /* 0x000e6800000e0000 */
[----:B------:R2:W3:Y:S01]  /*0070*/  SHFL.IDX PT, R5, R3, RZ, 0x1f ;  /* 0x00001fff03057589 */ /* 0x0004e200000e0000 */
[----:B-1----:R-:W-:-:S13]  /*0080*/  ISETP.NE.OR P0, PT, R2, RZ, !P0 ;  /* 0x000000ff0200720c */ /* 0x002fda0004705670 */
[----:B0-23--:R-:W-:Y:S05]  /*0090*/  @P0 BRA `(.L_x_1) ;  /* 0x0000000000200947 */ /* 0x00dfea0003800000 */
[----:B------:R-:W-:Y:S02]  /*00a0*/  ULDC.64 UR4, c[0x0][0x198] ;  /* 0x0000660000047ab9 */ /* 0x000fe40000000a00 */
[----:B------:R-:W-:Y:S02]  /*00b0*/  UIADD3 UR6, UP0, UR4, 0xf0, URZ ;  /* 0x000000f004067890 */ /* 0x000fe4000ff1e03f */
[----:B------:R-:W-:Y:S02]  /*00c0*/  UIADD3 UR4, UP1, UR4, 0x1f0, URZ ;  /* 0x000001f004047890 */ /* 0x000fe4000ff3e03f */
[----:B------:R-:W-:Y:S02]  /*00d0*/  UIADD3.X UR7, URZ, UR5, URZ, UP0, !UPT ;  /* 0x000000053f077290 */ /* 0x000fe400087fe43f */
[----:B------:R-:W-:-:S07]  /*00e0*/  UIADD3.X UR5, URZ, UR5, URZ, UP1, !UPT ;  /* 0x000000053f057290 */ /* 0x000fce0008ffe43f */
[----:B------:R0:W-:Y:S02]  /*00f0*/  UTMACCTL.PF [UR6] ;  /* 0x00000000060079b9 */ /* 0x0001e40008040000 */
[----:B------:R0:W-:Y:S02]  /*0100*/  UTMACCTL.PF [UR4] ;  /* 0x00000000040079b9 */ /* 0x0001e40008040000 */
[----:B0-----:R-:W-:Y:S01]  /*0110*/  NOP ;  /* 0x0000000000007918 */ /* 0x001fe20000000000 */
.L_x_1:
[----:B------:R-:W-:Y:S05]  /*0120*/  BSYNC B0 ;  /* 0x0000000000007941 */ /* 0x000fea0003800000 */
.L_x_0:
[----:B------:R-:W0:Y:S02]  /*0130*/  SHFL.IDX PT, R3, R0, RZ, 0x1f ;  /* 0x00001fff00037589 */ /* 0x000e2400000e0000 */
[----:B0-----:R-:W-:-:S13]  /*0140*/  ISETP.NE.AND P0, PT, R3, RZ, PT ;  /* 0x000000ff0300720c */ /* 0x001fda0003f05270 */
[----:B------:R-:W-:Y:S05]  /*0150*/  @P0 BRA `(.L_x_2) ;  /* 0x0000000000940947 */ /* 0x000fea0003800000 */
[----:B------:R-:W-:Y:S01]  /*0160*/  ELECT P0, URZ, PT ;  /* 0x00000000003f782f */ /* 0x000fe20003800000 */
[----:B------:R-:W-:-:S12]  /*0170*/  BSSY B0, `(.L_x_2) ;  /* 0x0000023000007945 */ /* 0x000fd80003800000 */
[----:B------:R-:W-:Y:S05]  /*0180*/  @!P0 BRA `(.L_x_3) ;  /* 0x0000000000848947 */ /* 0x000fea0003800000 */
[----:B------:R-:W0:Y:S01]  /*0190*/  S2UR UR8, SR_CgaCtaId ;  /* 0x00000000000879c3 */ /* 0x000e220000008800 */
[----:B------:R-:W-:Y:S01]  /*01a0*/  UMOV UR4, 0x400 ;  /* 0x0000040000047882 */ /* 0x000fe20000000000 */
[----:B------:R-:W-:Y:S01]  /*01b0*/  UMOV UR5, 0x1 ;  /* 0x0000000100057882 */ /* 0x000fe20000000000 */
[----:B------:R-:W-:Y:S02]  /*01c0*/  UMOV UR6, 0x4 ;  /* 0x0000000400067882 */ /* 0x000fe40000000000 */
[----:B------:R-:W-:-:S04]  /*01d0*/  UIADD3 UR6, -UR6, 0x100000, URZ ;  /* 0x0010000006067890 */ /* 0x000fc8000fffe13f */
[----:B------:R-:W-:Y:S02]  /*01e0*/  USHF.L.U32 UR7, UR6, 0xb, URZ ;  /* 0x0000000b06077899 */ /* 0x000fe4000800063f */
[----:B------:R-:W-:Y:S02]  /*01f0*/  USHF.L.U32 UR6, UR6, 0x1, URZ ;  /* 0x0000000106067899 */ /* 0x000fe4000800063f */
[----:B0-----:R-:W-:Y:S02]  /*0200*/  ULEA UR8, UR8, UR4, 0x18 ;  /* 0x0000000408087291 */ /* 0x001fe4000f8ec03f */
[----:B------:R-:W-:-:S04]  /*0210*/  UIADD3 UR4, -UR5, 0x100000, URZ ;  /* 0x0010000005047890 */ /* 0x000fc8000fffe13f */
[----:B------:R-:W-:Y:S02]  /*0220*/  USHF.L.U32 UR5, UR4, 0xb, URZ ;  /* 0x0000000b04057899 */ /* 0x000fe4000800063f */
[----:B------:R-:W-:Y:S01]  /*0230*/  USHF.L.U32 UR4, UR4, 0x1, URZ ;  /* 0x0000000104047899 */ /* 0x000fe2000800063f */
[----:B------:R-:W0:Y:S11]  /*0240*/  FENCE.VIEW.ASYNC.S ;  /* 0x00000000000073c6 */ /* 0x000e360000000000 */
[----:B0-----:R0:W1:Y:S01]  /*0250*/  SYNCS.EXCH.64 URZ, [UR8], UR4 ;  /* 0x00000004083f75b2 */ /* 0x0010620008000100 */
[----:B------:R0:W2:Y:S01]  /*0260*/  SYNCS.EXCH.64 URZ, [UR8+0x50], UR6 ;  /* 0x00005006083f75b2 */ /* 0x0000a20008000100 */
[----:B------:R0:W3:Y:S01]  /*0270*/  SYNCS.EXCH.64 URZ, [UR8+0x8], UR4 ;  /* 0x00000804083f75b2 */ /* 0x0000e20008000100 */
[----:B------:R0:W4:Y:S01]  /*0280*/  SYNCS.EXCH.64 URZ, [UR8+0x58], UR6 ;  /* 0x00005806083f75b2 */ /* 0x0001220008000100 */
[----:B------:R0:W0:Y:S01]  /*0290*/  SYNCS.EXCH.64 URZ, [UR8+0x10], UR4 ;  /* 0x00001004083f75b2 */ /* 0x0000220008000100 */
        /* <DEDUP_REMOVED lines=15> */
[----:B------:R-:W-:Y:S01]  /*0390*/  NOP ;  /* 0x0000000000007918 */ /* 0x000fe20000000000 */
.L_x_3:
[----:B0-----:R-:W-:Y:S05]  /*03a0*/  BSYNC B0 ;  /* 0x0000000000007941 */ /* 0x001fea0003800000 */
.L_x_2:
[----:B------:R-:W-:Y:S01]  /*03b0*/  SHF.R.S32.HI R7, RZ, 0x1f, R18 ;  /* 0x0000001fff077819 */ /* 0x000fe20000011412 */
[----:B------:R-:W0:Y:S01]  /*03c0*/  SHFL.IDX PT, R0, R0, RZ, 0x1f ;  /* 0x00001fff00007589 */ /* 0x000e2200000e0000 */
[----:B------:R-:W5:Y:S01]  /*03d0*/  S2UR UR8, SR_CTAID.X ;  /* 0x00000000000879c3 */ /* 0x000f620000002500 */
[----:B------:R-:W-:Y:S02]  /*03e0*/  ELECT P0, URZ, PT ;  /* 0x00000000003f782f */ /* 0x000fe40003800000 */
[----:B------:R-:W-:Y:S01]  /*03f0*/  LEA.HI R7, R7, R18, RZ, 0x7 ;  /* 0x0000001207077211 */ /* 0x000fe200078f38ff */
[----:B------:R-:W1:Y:S01]  /*0400*/  S2R R4, SR_CTAID.Y ;  /* 0x0000000000047919 */ /* 0x000e620000002600 */
[----:B------:R-:W-:Y:S01]  /*0410*/  SHF.R.S32.HI R8, RZ, 0x1f, R3 ;  /* 0x0000001fff087819 */ /* 0x000fe20000011403 */
[----:B------:R-:W-:Y:S01]  /*0420*/  ULDC UR4, c[0x0][0x150] ;  /* 0x0000540000047ab9 */ /* 0x000fe20000000800 */
[----:B------:R-:W-:Y:S01]  /*0430*/  LOP3.LUT R7, R7, 0xffffff80, RZ, 0xc0, !PT ;  /* 0xffffff8007077812 */ /* 0x000fe200078ec0ff */
[----:B------:R-:W-:Y:S01]  /*0440*/  NOP ;  /* 0x0000000000007918 */ /* 0x000fe20000000000 */
[----:B------:R-:W-:Y:S01]  /*0450*/  LEA.HI R8, R8, R3, RZ, 0x2 ;  /* 0x0000000308087211 */ /* 0x000fe200078f10ff */
[----:B------:R-:W2:Y:S01]  /*0460*/  LDC R10, c[0x0][0x144] ;  /* 0x00005100ff0a7b82 */ /* 0x000ea20000000800 */
[----:B------:R-:W-:Y:S01]  /*0470*/  NOP ;  /* 0x0000000000007918 */ /* 0x000fe20000000000 */
[----:B------:R-:W-:Y:S01]  /*0480*/  IMAD.IADD R6, R18, 0x1, -R7 ;  /* 0x0000000112067824 */ /* 0x000fe200078e0a07 */
[----:B------:R-:W-:Y:S01]  /*0490*/  LOP3.LUT R8, R8, 0x3ffffffc, RZ, 0xc0, !PT ;  /* 0x3ffffffc08087812 */ /* 0x000fe200078ec0ff */
[----:B------:R-:W-:Y:S01]  /*04a0*/  IMAD.MOV.U32 R23, RZ, RZ, 0x1 ;  /* 0x00000001ff177424 */ /* 0x000fe200078e00ff */
[----:B------:R-:W-:-:S02]  /*04b0*/  ISETP.NE.AND P3, PT, R5, RZ, PT ;  /* 0x000000ff0500720c */ /* 0x000fc40003f65270 */
[----:B------:R-:W-:Y:S01]  /*04c0*/  SHF.R.S32.HI R7, RZ, 0x1f, R6 ;  /* 0x0000001fff077819 */ /* 0x000fe20000011406 */
[----:B------:R-:W-:Y:S01]  /*04d0*/  IMAD.IADD R8, R3, 0x1, -R8 ;  /* 0x0000000103087824 */ /* 0x000fe200078e0a08 */
[----:B------:R-:W3:Y:S02]  /*04e0*/  LDC R13, c[0x0][0x140] ;  /* 0x00005000ff0d7b82 */ /* 0x000ee40000000800 */
[----:B------:R-:W-:Y:S02]  /*04f0*/  LEA.HI R7, R7, R6, RZ, 0x3 ;  /* 0x0000000607077211 */ /* 0x000fe400078f18ff */
[----:B0-----:R-:W-:Y:S02]  /*0500*/  ISETP.NE.OR P0, PT, R0, RZ, !P0 ;  /* 0x000000ff0000720c */ /* 0x001fe40004705670 */
[--C-:B------:R-:W-:Y:S02]  /*0510*/  SHF.R.S32.HI R0, RZ, 0x3, R7.reuse ;  /* 0x00000003ff007819 */ /* 0x100fe40000011407 */
[----:B------:R-:W-:-:S02]  /*0520*/  SHF.R.S32.HI R7, RZ, 0x1f, R7 ;  /* 0x0000001fff077819 */ /* 0x000fc40000011407 */
[----:B-----5:R-:W-:Y:S02]  /*0530*/  I2FP.F32.U32 R9, UR8 ;  /* 0x0000000800097c45 */ /* 0x020fe40008201000 */
[----:B------:R-:W-:-:S03]  /*0540*/  LEA.HI R7, R7, R0, RZ, 0x2 ;  /* 0x0000000007077211 */ /* 0x000fc600078f10ff */
[----:B------:R-:W-:Y:S01]  /*0550*/  FMUL R9, R9, UR4 ;  /* 0x0000000409097c20 */ /* 0x000fe20008400000 */
[----:B------:R-:W-:Y:S01]  /*0560*/  LOP3.LUT R7, R7, 0xfffffffc, RZ, 0xc0, !PT ;  /* 0xfffffffc07077812 */ /* 0x000fe200078ec0ff */
[----:B------:R-:W-:Y:S01]  /*0570*/  VOTEU.ALL UP0, P0 ;  /* 0x00000000003f7886 */ /* 0x000fe20000000000 */
[----:B-1----:R-:W-:Y:S01]  /*0580*/  I2FP.F32.U32 R3, R4 ;  /* 0x0000000400037245 */ /* 0x002fe20000201000 */
[----:B------:R-:W-:Y:S01]  /*0590*/  ULDC UR4, c[0x0][0x154] ;  /* 0x0000550000047ab9 */ /* 0x000fe20000000800 */
[----:B------:R-:W-:Y:S01]  /*05a0*/  VOTEU.ALL UP1, P0 ;  /* 0x00000000003f7886 */ /* 0x000fe20000020000 */
[----:B------:R-:W0:Y:S01]  /*05b0*/  F2I.U32.TRUNC.NTZ R9, R9 ;  /* 0x0000000900097305 */ /* 0x000e22000020f000 */
[----:B------:R-:W-:Y:S01]  /*05c0*/  IMAD.IADD R7, R0, 0x1, -R7 ;  /* 0x0000000100077824 */ /* 0x000fe200078e0a07 */
[----:B------:R-:W1:Y:S01]  /*05d0*/  @!UP0 S2UR UR7, SR_CgaCtaId ;  /* 0x00000000000789c3 */ /* 0x000e620000008800 */
[----:B------:R-:W-:Y:S01]  /*05e0*/  FMUL R12, R3, UR4 ;  /* 0x00000004030c7c20 */ /* 0x000fe20008400000 */
[----:B------:R-:W-:Y:S01]  /*05f0*/  UMOV UR4, 0x20 ;  /* 0x0000002000047882 */ /* 0x000fe20000000000 */
[----:B------:R-:W-:Y:S01]  /*0600*/  IMAD R8, R8, 0x4, R7 ;  /* 0x0000000408087824 */ /* 0x000fe200078e0207 */
[----:B------:R-:W-:Y:S01]  /*0610*/  @!UP0 UMOV UR6, 0x400 ;  /* 0x0000040000068882 */ /* 0x000fe20000000000 */
[----:B------:R-:W-:-:S04]  /*0620*/  @!UP0 UIADD3 UR4, -UR4, 0x100000, URZ ;  /* 0x0010000004048890 */ /* 0x000fc8000fffe13f */
[----:B------:R-:W-:Y:S02]  /*0630*/  @!UP0 USHF.L.U32 UR5, UR4, 0xb, URZ ;  /* 0x0000000b04058899 */ /* 0x000fe4000800063f */
[----:B------:R-:W-:Y:S01]  /*0640*/  @!UP0 USHF.L.U32 UR4, UR4, 0x1, URZ ;  /* 0x0000000104048899 */ /* 0x000fe2000800063f */
[----:B---3--:R-:W-:Y:S01]  /*0650*/  ISETP.EQ.U32.AND P2, PT, R13, 0x1, PT ;  /* 0x000000010d00780c */ /* 0x008fe20003f42070 */
[----:B------:R-:W3:Y:S01]  /*0660*/  F2I.U32.TRUNC.NTZ R12, R12 ;  /* 0x0000000c000c7305 */ /* 0x000ee2000020f000 */
[----:B------:R-:W-:Y:S01]  /*0670*/  LEA.HI R0, R8, R8, RZ, 0x1 ;  /* 0x0000000808007211 */ /* 0x000fe200078f08ff */
[----:B------:R-:W5:Y:S03]  /*0680*/  LDC R7, c[0x0][0x148] ;  /* 0x00005200ff077b82 */ /* 0x000f660000000800 */
[----:B------:R-:W-:Y:S01]  /*0690*/  LOP3.LUT R11, R0, 0xfffffffe, RZ, 0xc0, !PT ;  /* 0xfffffffe000b7812 */ /* 0x000fe200078ec0ff */
[----:B0-----:R-:W-:Y:S01]  /*06a0*/  IMAD.MOV R15, RZ, RZ, -R9 ;  /* 0x000000ffff0f7224 */ /* 0x001fe200078e0a09 */
[----:B------:R-:W-:-:S03]  /*06b0*/  SHF.R.S32.HI R9, RZ, 0x1f, R2 ;  /* 0x0000001fff097819 */ /* 0x000fc60000011402 */
[----:B--2---:R-:W-:Y:S01]  /*06c0*/  IMAD R3, R10, R15, UR8 ;  /* 0x000000080a037e24 */ /* 0x004fe2000f8e020f */
[----:B------:R-:W-:Y:S01]  /*06d0*/  LEA.HI R9, R9, R2, RZ, 0x2 ;  /* 0x0000000209097211 */ /* 0x000fe200078f10ff */
[C---:B------:R-:W-:Y:S02]  /*06e0*/  IMAD.IADD R0, R8.reuse, 0x1, -R11 ;  /* 0x0000000108007824 */ /* 0x040fe400078e0a0b */
[----:B------:R-:W-:Y:S01]  /*06f0*/  IMAD.SHL.U32 R11, R8, 0x4, RZ ;  /* 0x00000004080b7824 */ /* 0x000fe200078e00ff */
[----:B------:R-:W-:Y:S01]  /*0700*/  LOP3.LUT R9, R9, 0xfffffffc, RZ, 0xc0, !PT ;  /* 0xfffffffc09097812 */ /* 0x000fe200078ec0ff */
[----:B---3--:R-:W-:Y:S01]  /*0710*/  IMAD.MOV R21, RZ, RZ, -R12 ;  /* 0x000000ffff157224 */ /* 0x008fe200078e0a0c */
[----:B------:R-:W-:Y:S01]  /*0720*/  ISETP.NE.AND P4, PT, R0, R3, PT ;  /* 0x000000030000720c */ /* 0x000fe20003f85270 */
[----:B-1----:R-:W-:Y:S01]  /*0730*/  @!UP0 ULEA UR6, UR7, UR6, 0x18 ;  /* 0x0000000607068291 */ /* 0x002fe2000f8ec03f */
[----:B------:R-:W-:Y:S01]  /*0740*/  LOP3.LUT R22, R8, 0xc, R11, 0x78, !PT ;  /* 0x0000000c08167812 */ /* 0x000fe200078e780b */
[----:B------:R-:W-:Y:S01]  /*0750*/  IMAD.IADD R0, R2, 0x1, -R9 ;  /* 0x0000000102007824 */ /* 0x000fe200078e0a09 */
[----:B------:R-:W-:Y:S01]  /*0760*/  VOTEU.ALL UP0, P0 ;  /* 0x00000000003f7886 */ /* 0x000fe20000000000 */
[----:B------:R-:W-:Y:S01]  /*0770*/  LOP3.LUT P0, RZ, R6, 0x7, RZ, 0xc0, !PT ;  /* 0x0000000706ff7812 */ /* 0x000fe2000780c0ff */
[----:B------:R-:W-:-:S02]  /*0780*/  VIADD R6, R5, 0xffffffff ;  /* 0xffffffff05067836 */ /* 0x000fc40000000000 */
[----:B------:R-:W-:Y:S01]  /*0790*/  ISETP.NE.AND P1, PT, R0, 0x3, PT ;  /* 0x000000030000780c */ /* 0x000fe20003f25270 */
[----:B-----5:R-:W-:Y:S01]  /*07a0*/  IMAD R9, R7, R21, R4 ;  /* 0x0000001507097224 */ /* 0x020fe200078e0204 */
[----:B------:R-:W-:Y:S02]  /*07b0*/  ISETP.LT.U32.AND P0, PT, R22, 0x2, !P0 ;  /* 0x000000021600780c */ /* 0x000fe40004701070 */
[----:B------:R-:W-:Y:S01]  /*07c0*/  ISETP.EQ.OR P1, PT, R0, RZ, !P1 ;  /* 0x000000ff0000720c */ /* 0x000fe20004f22670 */
[----:B------:R-:W0:Y:S02]  /*07d0*/  FENCE.VIEW.ASYNC.S ;  /* 0x00000000000073c6 */ /* 0x000e240000000000 */
[----:B0-----:R0:W1:Y:S01]  /*07e0*/  @!UP0 SYNCS.EXCH.64 URZ, [UR6+0xb0], UR4 ;  /* 0x0000b004063f85b2 */ /* 0x0010620008000100 */
[----:B------:R-:W-:Y:S02]  /*07f0*/  @P4 LEA.HI R2, R22, R22, RZ, 0x1 ;  /* 0x0000001616024211 */ /* 0x000fe400078f08ff */
[----:B------:R-:W-:-:S02]  /*0800*/  ISETP.EQ.AND P1, PT, R5, RZ, P1 ;  /* 0x000000ff0500720c */ /* 0x000fc40000f22270 */
[----:B------:R-:W-:Y:S02]  /*0810*/  @P4 SHF.R.S32.HI R2, RZ, 0x1, R2 ;  /* 0x00000001ff024819 */ /* 0x000fe40000011402 */
[----:B------:R-:W-:Y:S02]  /*0820*/  ISETP.GE.U32.AND P6, PT, R6, 0x2, PT ;  /* 0x000000020600780c */ /* 0x000fe40003fc6070 */
[----:B------:R-:W-:Y:S02]  /*0830*/  @P4 ISETP.NE.AND P5, PT, R2, R9, PT ;  /* 0x000000090200420c */ /* 0x000fe40003fa5270 */
[----:B------:R-:W-:Y:S02]  /*0840*/  SEL R2, RZ, 0x1, !P0 ;  /* 0x00000001ff027807 */ /* 0x000fe40004000000 */
[----:B------:R-:W-:Y:S02]  /*0850*/  @P4 SEL R23, RZ, 0x1, P5 ;  /* 0x00000001ff174807 */ /* 0x000fe40002800000 */
[----:B------:R-:W-:Y:S01]  /*0860*/  SEL R19, RZ, 0x1, !P1 ;  /* 0x00000001ff137807 */ /* 0x000fe20004800000 */
[----:B------:R0:W2:Y:S01]  /*0870*/  @!UP1 SYNCS.EXCH.64 URZ, [UR6+0xb8], UR4 ;  /* 0x0000b804063f95b2 */ /* 0x0000a20008000100 */
[----:B------:R-:W-:Y:S01]  /*0880*/  LOP3.LUT R23, R23, R2, RZ, 0xc0, !PT ;  /* 0x0000000217177212 */ /* 0x000fe200078ec0ff */
[----:B------:R-:W-:Y:S01]  /*0890*/  NOP ;  /* 0x0000000000007918 */ /* 0x000fe20000000000 */
[----:B------:R-:W-:Y:S01]  /*08a0*/  SEL R19, R19, 0x2, P6 ;  /* 0x0000000213137807 */ /* 0x000fe20003000000 */
[----:B------:R-:W-:Y:S06]  /*08b0*/  @!P2 BRA `(.L_x_4) ;  /* 0x000000000008a947 */ /* 0x000fec0003800000 */
[----:B-12-4-:R-:W-:Y:S01]  /*08c0*/  UCGABAR_ARV ;  /* 0x00000000000079c7 */ /* 0x016fe20008000000 */
[----:B------:R-:W-:Y:S05]  /*08d0*/  BRA `(.L_x_5) ;  /* 0x0000000000047947 */ /* 0x000fea0003800000 */
.L_x_4:
[----:B-12-4-:R-:W-:Y:S01]  /*08e0*/  NOP ;  /* 0x0000000000007918 */ /* 0x016fe20000000000 */
.L_x_5:
[----:B------:R-:W1:Y:S01]  /*08f0*/  LDC R2, c[0x0][0x65c] ;  /* 0x00019700ff027b82 */ /* 0x000e620000000800 */
[----:B------:R-:W-:Y:S02]  /*0900*/  IMAD.U32 R8, RZ, RZ, UR8 ;  /* 0x00000008ff087e24 */ /* 0x000fe4000f8e00ff */
[----:B------:R-:W-:Y:S01]  /*0910*/  IMAD.MOV.U32 R9, RZ, RZ, RZ ;  /* 0x000000ffff097224 */ /* 0x000fe200078e00ff */
[----:B-1----:R-:W-:-:S04]  /*0920*/  ISETP.NE.AND P1, PT, R2, 0x1, PT ;  /* 0x000000010200780c */ /* 0x002fc80003f25270 */
[----:B------:R-:W-:-:S09]  /*0930*/  P2R R5, PR, RZ, 0x2 ;  /* 0x00000002ff057803 */ /* 0x000fd20000000000 */
[----:B------:R-:W1:Y:S01]  /*0940*/  @P1 LDC R17, c[0x0][0x10] ;  /* 0x00000400ff111b82 */ /* 0x000e620000000800 */
[----:B------:R-:W-:Y:S02]  /*0950*/  @P1 IMAD.MOV.U32 R5, RZ, RZ, RZ ;  /* 0x000000ffff051224 */ /* 0x000fe400078e00ff */
[----:B------:R-:W-:-:S05]  /*0960*/  @P1 IMAD.MOV.U32 R13, RZ, RZ, RZ ;  /* 0x000000ffff0d1224 */ /* 0x000fca00078e00ff */
[----:B------:R-:W2:Y:S01]  /*0970*/  @!P1 LDC R11, c[0x0][0xc] ;  /* 0x00000300ff0b9b82 */ /* 0x000ea20000000800 */
[----:B-1----:R-:W-:-:S04]  /*0980*/  @P1 IMAD.WIDE.U32 R16, R17, UR8, R4 ;  /* 0x0000000811101c25 */ /* 0x002fc8000f8e0004 */
[----:B------:R-:W-:Y:S02]  /*0990*/  @P1 IMAD.IADD R17, R17, 0x1, R13 ;  /* 0x0000000111111824 */ /* 0x000fe400078e020d */
[----:B--2---:R-:W-:-:S04]  /*09a0*/  @!P1 IMAD.WIDE.U32 R8, R4, R11, R8 ;  /* 0x0000000b04089225 */ /* 0x004fc800078e0008 */
[----:B------:R-:W-:Y:S02]  /*09b0*/  @!P1 IMAD.MOV.U32 R16, RZ, RZ, R8 ;  /* 0x000000ffff109224 */ /* 0x000fe400078e0008 */
[----:B------:R-:W-:Y:S01]  /*09c0*/  @!P1 IMAD.MOV.U32 R17, RZ, RZ, R9 ;  /* 0x000000ffff119224 */ /* 0x000fe200078e0009 */
[----:B------:R-:W-:Y:S06]  /*09d0*/  @!P2 BRA `(.L_x_6) ;  /* 0x00000000000ca947 */ /* 0x000fec0003800000 */
[----:B------:R-:W-:Y:S01]  /*09e0*/  UCGABAR_WAIT ;  /* 0x0000000000007dc7 */ /* 0x000fe20008000000 */
[----:B------:R-:W-:Y:S01]  /*09f0*/  CCTL.IVALL ;  /* 0x00000000ff00798f */ /* 0x000fe20002000000 */
[----:B------:R-:W-:Y:S05]  /*0a00*/  BRA `(.L_x_7) ;  /* 0x0000000000047947 */ /* 0x000fea0003800000 */
.L_x_6:
[----:B------:R-:W-:Y:S06]  /*0a10*/  BAR.SYNC.DEFER_BLOCKING 0x0 ;  /* 0x0000000000007b1d */ /* 0x000fec0000010000 */
.L_x_7:
[----:B------:R-:W-:Y:S05]  /*0a20*/  @!P3 BRA `(.L_x_8) ;  /* 0x0000003c007cb947 */ /* 0x000fea0003800000 */
[----:B------:R-:W-:-:S13]  /*0a30*/  ISETP.GT.U32.AND P0, PT, R6, 0x1, PT ;  /* 0x000000010600780c */ /* 0x000fda0003f04070 */
[----:B0-----:R-:W-:Y:S05]  /*0a40*/  @P0 EXIT ;  /* 0x000000000000094d */ /* 0x001fea0003800000 */
[----:B------:R-:W-:Y:S01]  /*0a50*/  ULDC.64 UR4, c[0x0][0x650] ;  /* 0x0001940000047ab9 */ /* 0x000fe20000000a00 */
[----:B------:R-:W-:Y:S01]  /*0a60*/  PRMT R0, RZ, 0x7610, R0 ;  /* 0x00007610ff007816 */ /* 0x000fe20000000000 */
[----:B------:R-:W-:Y:S01]  /*0a70*/  IMAD.MOV.U32 R50, RZ, RZ, -0x1 ;  /* 0xffffffffff327424 */ /* 0x000fe200078e00ff */
[----:B------:R-:W-:Y:S01]  /*0a80*/  ISETP.GE.U32.AND P0, PT, R16, UR4, PT ;  /* 0x0000000410007c0c */ /* 0x000fe2000bf06070 */
[----:B------:R-:W-:Y:S02]  /*0a90*/  IMAD.MOV.U32 R52, RZ, RZ, -0x1 ;  /* 0xffffffffff347424 */ /* 0x000fe400078e00ff */
[----:B------:R-:W-:Y:S01]  /*0aa0*/  IMAD.MOV.U32 R51, RZ, RZ, -0x1 ;  /* 0xffffffffff337424 */ /* 0x000fe200078e00ff */
[----:B------:R-:W-:-:S13]  /*0ab0*/  ISETP.GE.U32.AND.EX P0, PT, R17, UR5, PT, P0 ;  /* 0x0000000511007c0c */ /* 0x000fda000bf06100 */
[----:B------:R-:W-:Y:S05]  /*0ac0*/  @P0 BRA `(.L_x_9) ;  /* 0x0000000400280947 */ /* 0x000fea0003800000 */
[----:B------:R-:W0:Y:S01]  /*0ad0*/  LDC.64 R24, c[0x0][0x628] ;  /* 0x00018a00ff187b82 */ /* 0x000e220000000a00 */
[----:B------:R-:W-:Y:S02]  /*0ae0*/  IMAD.MOV.U32 R8, RZ, RZ, R16 ;  /* 0x000000ffff087224 */ /* 0x000fe400078e0010 */
[----:B------:R-:W-:-:S05]  /*0af0*/  IMAD.MOV.U32 R9, RZ, RZ, R17 ;  /* 0x000000ffff097224 */ /* 0x000fca00078e0011 */
[----:B------:R-:W1:Y:S08]  /*0b00*/  LDC R0, c[0x0][0x630] ;  /* 0x00018c00ff007b82 */ /* 0x000e700000000800 */
[----:B------:R-:W2:Y:S01]  /*0b10*/  LDC.64 R26, c[0x0][0x620] ;  /* 0x00018800ff1a7b82 */ /* 0x000ea20000000a00 */
[----:B0-----:R-:W-:-:S04]  /*0b20*/  ISETP.NE.U32.AND P0, PT, R24, RZ, PT ;  /* 0x000000ff1800720c */ /* 0x001fc80003f05070 */
[----:B------:R-:W-:-:S13]  /*0b30*/  ISETP.NE.AND.EX P0, PT, R25, RZ, PT, P0 ;  /* 0x000000ff1900720c */ /* 0x000fda0003f05300 */
[----:B-12---:R-:W-:Y:S05]  /*0b40*/  @!P0 BRA `(.L_x_10) ;  /* 0x0000000000288947 */ /* 0x006fea0003800000 */
[----:B------:R-:W0:Y:S02]  /*0b50*/  LDC R13, c[0x0][0x634] ;  /* 0x00018d00ff0d7b82 */ /* 0x000e240000000800 */
[----:B0-----:R-:W-:-:S05]  /*0b60*/  IADD3 R13, P0, R16, R13, RZ ;  /* 0x0000000d100d7210 */ /* 0x001fca0007f1e0ff */
[----:B------:R-:W-:-:S04]  /*0b70*/  IMAD.X R15, RZ, RZ, R17, P0 ;  /* 0x000000ffff0f7224 */ /* 0x000fc800000e0611 */
[----:B------:R-:W-:-:S04]  /*0b80*/  IMAD.WIDE.U32 R8, R15, R24, RZ ;  /* 0x000000180f087225 */ /* 0x000fc800078e00ff */
[----:B------:R-:W-:-:S04]  /*0b90*/  IMAD.WIDE.U32 R10, P0, R13, R25, R8 ;  /* 0x000000190d0a7225 */ /* 0x000fc80007800008 */
[----:B------:R-:W-:-:S04]  /*0ba0*/  IMAD.WIDE.U32 R8, R13, R24, RZ ;  /* 0x000000180d087225 */ /* 0x000fc800078e00ff */
[----:B------:R-:W-:Y:S01]  /*0bb0*/  IMAD.X R13, RZ, RZ, RZ, P0 ;  /* 0x000000ffff0d7224 */ /* 0x000fe200000e06ff */
[----:B------:R-:W-:Y:S01]  /*0bc0*/  IADD3 RZ, P0, R9, R10, RZ ;  /* 0x0000000a09ff7210 */ /* 0x000fe20007f1e0ff */
[----:B------:R-:W-:-:S04]  /*0bd0*/  IMAD.MOV.U32 R12, RZ, RZ, R11 ;  /* 0x000000ffff0c7224 */ /* 0x000fc800078e000b */
[----:B------:R-:W-:-:S08]  /*0be0*/  IMAD.WIDE.U32.X R8, R15, R25, R12, P0 ;  /* 0x000000190f087225 */ /* 0x000fd000000e040c */
.L_x_10:
[----:B------:R-:W0:Y:S01]  /*0bf0*/  LDC.64 R24, c[0x0][0x640] ;  /* 0x00019000ff187b82 */ /* 0x000e220000000a00 */
[-CC-:B------:R-:W-:Y:S01]  /*0c00*/  SHF.R.U64 R51, R8, R0.reuse, R9.reuse ;  /* 0x0000000008337219 */ /* 0x180fe20000001209 */
[----:B------:R-:W-:Y:S01]  /*0c10*/  IMAD R30, R7, R21, R4 ;  /* 0x00000015071e7224 */ /* 0x000fe200078e0204 */
[----:B------:R-:W-:Y:S01]  /*0c20*/  SHF.R.U32.HI R0, RZ, R0, R9 ;  /* 0x00000000ff007219 */ /* 0x000fe20000011609 */
[----:B------:R-:W-:Y:S01]  /*0c30*/  IMAD.MOV.U32 R21, RZ, RZ, 0x1 ;  /* 0x00000001ff157424 */ /* 0x000fe200078e00ff */
[----:B------:R-:W-:-:S03]  /*0c40*/  IADD3 R5, P0, RZ, -R51, RZ ;  /* 0x80000033ff057210 */ /* 0x000fc60007f1e0ff */
[----:B------:R-:W1:Y:S02]  /*0c50*/  LDC R6, c[0x0][0x618] ;  /* 0x00018600ff067b82 */ /* 0x000e640000000800 */
[----:B------:R-:W-:-:S04]  /*0c60*/  IMAD.X R9, RZ, RZ, ~R0, P0 ;  /* 0x000000ffff097224 */ /* 0x000fc800000e0e00 */
[-C--:B------:R-:W-:Y:S02]  /*0c70*/  IMAD R0, R9, R26.reuse, RZ ;  /* 0x0000001a09007224 */ /* 0x080fe400078e02ff */
[----:B------:R-:W2:Y:S01]  /*0c80*/  LDC R11, c[0x0][0x608] ;  /* 0x00018200ff0b7b82 */ /* 0x000ea20000000800 */
[----:B------:R-:W-:-:S04]  /*0c90*/  IMAD.WIDE.U32 R8, R5, R26, R16 ;  /* 0x0000001a05087225 */ /* 0x000fc800078e0010 */
[----:B------:R-:W-:-:S03]  /*0ca0*/  IMAD R5, R5, R27, R0 ;  /* 0x0000001b05057224 */ /* 0x000fc600078e0200 */
[----:B------:R-:W3:Y:S01]  /*0cb0*/  LDC R12, c[0x0][0x658] ;  /* 0x00019600ff0c7b82 */ /* 0x000ee20000000800 */
[----:B0-----:R-:W-:Y:S01]  /*0cc0*/  ISETP.NE.U32.AND P0, PT, R24, RZ, PT ;  /* 0x000000ff1800720c */ /* 0x001fe20003f05070 */
[----:B------:R-:W-:Y:S02]  /*0cd0*/  IMAD.IADD R5, R9, 0x1, R5 ;  /* 0x0000000109057824 */ /* 0x000fe400078e0205 */
[----:B------:R-:W-:Y:S01]  /*0ce0*/  IMAD.MOV.U32 R9, RZ, RZ, -0x1 ;  /* 0xffffffffff097424 */ /* 0x000fe200078e00ff */
[----:B------:R-:W-:-:S03]  /*0cf0*/  ISETP.NE.AND.EX P0, PT, R25, RZ, PT, P0 ;  /* 0x000000ff1900720c */ /* 0x000fc60003f05300 */
[----:B------:R-:W0:Y:S01]  /*0d00*/  LDC R15, c[0x0][0x600] ;  /* 0x00018000ff0f7b82 */ /* 0x000e220000000800 */
[-CC-:B-1----:R-:W-:Y:S02]  /*0d10*/  SHF.R.U64 R13, R8, R6.reuse, R5.reuse ;  /* 0x00000006080d7219 */ /* 0x182fe40000001205 */
[----:B------:R-:W-:-:S05]  /*0d20*/  SHF.R.U32.HI R0, RZ, R6, R5 ;  /* 0x00000006ff007219 */ /* 0x000fca0000011605 */
[----:B------:R-:W1:Y:S01]  /*0d30*/  LDC R14, c[0x0][0x648] ;  /* 0x00019200ff0e7b82 */ /* 0x000e620000000800 */
[-CC-:B--2---:R-:W-:Y:S02]  /*0d40*/  SHF.R.U64 R27, R13, R11.reuse, R0.reuse ;  /* 0x0000000b0d1b7219 */ /* 0x184fe40000001200 */
[----:B------:R-:W-:-:S05]  /*0d50*/  SHF.R.U32.HI R5, RZ, R11, R0 ;  /* 0x0000000bff057219 */ /* 0x000fca0000011600 */
[----:B------:R-:W2:Y:S01]  /*0d60*/  LDC R20, c[0x0][0x638] ;  /* 0x00018e00ff147b82 */ /* 0x000ea20000000800 */
[-CC-:B---3--:R-:W-:Y:S02]  /*0d70*/  SHF.R.U64 R28, R27, R12.reuse, R5.reuse ;  /* 0x0000000c1b1c7219 */ /* 0x188fe40000001205 */
[-C--:B------:R-:W-:Y:S02]  /*0d80*/  SHF.L.U32 R0, R9, R12.reuse, RZ ;  /* 0x0000000c09007219 */ /* 0x080fe400000006ff */
[----:B------:R-:W-:Y:S01]  /*0d90*/  SHF.R.U32.HI R5, RZ, R12, R5 ;  /* 0x0000000cff057219 */ /* 0x000fe20000011605 */
[----:B------:R-:W-:Y:S01]  /*0da0*/  IMAD.MOV.U32 R4, RZ, RZ, R28 ;  /* 0x000000ffff047224 */ /* 0x000fe200078e001c */
[----:B------:R-:W-:Y:S01]  /*0db0*/  LOP3.LUT R10, RZ, R0, RZ, 0x33, !PT ;  /* 0x00000000ff0a7212 */ /* 0x000fe200078e33ff */
[----:B------:R-:W3:Y:S01]  /*0dc0*/  LDC R26, c[0x0][0x610] ;  /* 0x00018400ff1a7b82 */ /* 0x000ee20000000800 */
[----:B------:R-:W-:Y:S05]  /*0dd0*/  @!P0 BRA `(.L_x_11) ;  /* 0x0000000000288947 */ /* 0x000fea0003800000 */
[----:B------:R-:W4:Y:S02]  /*0de0*/  LDC R9, c[0x0][0x64c] ;  /* 0x00019300ff097b82 */ /* 0x000f240000000800 */
[----:B----4-:R-:W-:-:S05]  /*0df0*/  IADD3 R9, P0, R28, R9, RZ ;  /* 0x000000091c097210 */ /* 0x010fca0007f1e0ff */
        /* <DEDUP_REMOVED lines=8> */
.L_x_11:
[----:B-1----:R-:W-:Y:S01]  /*0e80*/  SHF.R.U64 R4, R4, R14, R5 ;  /* 0x0000000e04047219 */ /* 0x002fe20000001205 */
[----:B0-----:R-:W-:Y:S01]  /*0e90*/  VIADD R6, R15, 0xffffffff ;  /* 0xffffffff0f067836 */ /* 0x001fe20000000000 */
[----:B------:R-:W-:Y:S02]  /*0ea0*/  SHF.L.U32 R0, R21, R12, RZ ;  /* 0x0000000c15007219 */ /* 0x000fe400000006ff */
[----:B------:R-:W-:Y:S01]  /*0eb0*/  LOP3.LUT R5, R27, R10, RZ, 0xc0, !PT ;  /* 0x0000000a1b057212 */ /* 0x000fe200078ec0ff */
[----:B------:R-:W-:Y:S01]  /*0ec0*/  IMAD.MOV R7, RZ, RZ, -R4 ;  /* 0x000000ffff077224 */ /* 0x000fe200078e0a04 */
[----:B------:R-:W-:Y:S02]  /*0ed0*/  SEL R3, R3, R30, !P1 ;  /* 0x0000001e03037207 */ /* 0x000fe40004800000 */
[----:B------:R-:W-:Y:S01]  /*0ee0*/  LOP3.LUT R6, R13, R6, RZ, 0xc0, !PT ;  /* 0x000000060d067212 */ /* 0x000fe200078ec0ff */
[----:B------:R-:W-:Y:S02]  /*0ef0*/  IMAD R4, R0, R4, R5 ;  /* 0x0000000400047224 */ /* 0x000fe400078e0205 */
[----:B--2---:R-:W-:-:S02]  /*0f00*/  IMAD R0, R7, R20, R28 ;  /* 0x0000001407007224 */ /* 0x004fc400078e021c */
[----:B---3--:R-:W-:Y:S02]  /*0f10*/  IMAD R3, R4, R26, R3 ;  /* 0x0000001a04037224 */ /* 0x008fe400078e0203 */
[----:B------:R-:W-:Y:S02]  /*0f20*/  IMAD R50, R0, R15, R6 ;  /* 0x0000000f00327224 */ /* 0x000fe400078e0206 */
[----:B------:R-:W-:-:S03]  /*0f30*/  IMAD.MOV.U32 R4, RZ, RZ, 0x1 ;  /* 0x00000001ff047424 */ /* 0x000fc600078e00ff */
[----:B------:R-:W-:Y:S02]  /*0f40*/  SEL R52, R50, R3, !P1 ;  /* 0x0000000332347207 */ /* 0x000fe40004800000 */
[----:B------:R-:W-:Y:S02]  /*0f50*/  PRMT R0, R4, 0x7610, R0 ;  /* 0x0000761004007816 */ /* 0x000fe40000000000 */
[----:B------:R-:W-:-:S07]  /*0f60*/  SEL R50, R3, R50, !P1 ;  /* 0x0000003203327207 */ /* 0x000fce0004800000 */
.L_x_9:
[----:B------:R-:W-:-:S08]  /*0f70*/  NOP ;  /* 0x0000000000007918 */ /* 0x000fd00000000000 */
[----:B------:R-:W0:Y:S02]  /*0f80*/  USETMAXREG.TRY_ALLOC.CTAPOOL UP0, 0xe8 ;  /* 0x000000e8000079c8 */ /* 0x000e240008000600 */
[----:B0-----:R-:W-:-:S13]  /*0f90*/  PLOP3.LUT P0, PT, PT, PT, UP0, 0x80, 0x0 ;  /* 0x000000000000781c */ /* 0x001fda0003f0f008 */
[----:B------:R-:W-:Y:S05]  /*0fa0*/  @!P0 BRA `(.L_x_9) ;  /* 0xfffffffc00f08947 */ /* 0x000fea000383ffff */
[----:B------:R-:W-:Y:S01]  /*0fb0*/  ULDC.64 UR4, c[0x0][0x598] ;  /* 0x0001660000047ab9 */ /* 0x000fe20000000a00 */
[----:B------:R-:W-:Y:S01]  /*0fc0*/  ULDC.64 UR36, c[0x0][0x208] ;  /* 0x0000820000247ab9 */ /* 0x000fe20000000a00 */
[----:B------:R-:W-:-:S04]  /*0fd0*/  ISETP.NE.U32.AND P0, PT, RZ, UR4, PT ;  /* 0x00000004ff007c0c */ /* 0x000fc8000bf05070 */
[----:B------:R-:W-:-:S13]  /*0fe0*/  ISETP.NE.AND.EX P0, PT, RZ, UR5, PT, P0 ;  /* 0x00000005ff007c0c */ /* 0x000fda000bf05300 */
[----:B------:R-:W-:Y:S05]  /*0ff0*/  @!P0 BRA `(.L_x_12) ;  /* 0x00000000001c8947 */ /* 0x000fea0003800000 */
[----:B------:R-:W0:Y:S02]  /*1000*/  LDC.64 R4, c[0x0][0x598] ;  /* 0x00016600ff047b82 */ /* 0x000e240000000a00 */
[----:B0-----:R-:W2:Y:S02]  /*1010*/  LDG.E.64 R4, desc[UR36][R4.64] ;  /* 0x0000002404047981 */ /* 0x001ea4000c1e1b00 */
[----:B--2---:R-:W-:-:S04]  /*1020*/  ISETP.NE.U32.AND P0, PT, R4, RZ, PT ;  /* 0x000000ff0400720c */ /* 0x004fc80003f05070 */
[----:B------:R-:W-:-:S13]  /*1030*/  ISETP.NE.AND.EX P0, PT, R5, RZ, PT, P0 ;  /* 0x000000ff0500720c */ /* 0x000fda0003f05300 */
[----:B------:R-:W-:Y:S05]  /*1040*/  @!P0 BRA `(.L_x_12) ;  /* 0x0000000000088947 */ /* 0x000fea0003800000 */
[----:B------:R0:W5:Y:S01]  /*1050*/  LD.E R48, desc[UR36][R4.64] ;  /* 0x0000002404307980 */ /* 0x000162000c101900 */
[----:B------:R-:W-:Y:S05]  /*1060*/  BRA `(.L_x_13) ;  /* 0x0000000000247947 */ /* 0x000fea0003800000 */
.L_x_12:
[----:B------:R-:W-:Y:S02]  /*1070*/  ULDC.64 UR4, c[0x0][0x588] ;  /* 0x0001620000047ab9 */ /* 0x000fe40000000a00 */
[----:B------:R-:W-:-:S04]  /*1080*/  ISETP.NE.U32.AND P0, PT, RZ, UR4, PT ;  /* 0x00000004ff007c0c */ /* 0x000fc8000bf05070 */
[----:B------:R-:W-:-:S13]  /*1090*/  ISETP.NE.AND.EX P0, PT, RZ, UR5, PT, P0 ;  /* 0x00000005ff007c0c */ /* 0x000fda000bf05300 */
[----:B------:R-:W-:Y:S05]  /*10a0*/  @!P0 BRA `(.L_x_14) ;  /* 0x00000000000c8947 */ /* 0x000fea0003800000 */
[----:B------:R-:W0:Y:S02]  /*10b0*/  LDC.64 R48, c[0x0][0x588] ;  /* 0x00016200ff307b82 */ /* 0x000e240000000a00 */
[----:B0-----:R1:W5:Y:S01]  /*10c0*/  LDG.E R48, desc[UR36][R48.64] ;  /* 0x0000002430307981 */ /* 0x001362000c1e1900 */
[----:B------:R-:W-:Y:S05]  /*10d0*/  BRA `(.L_x_13) ;  /* 0x0000000000087947 */ /* 0x000fea0003800000 */
.L_x_14:
[----:B------:R-:W-:Y:S02]  /*10e0*/  ULDC UR4, c[0x0][0x580] ;  /* 0x0001600000047ab9 */ /* 0x000fe40000000800 */
[----:B------:R-:W-:-:S07]  /*10f0*/  IMAD.U32 R48, RZ, RZ, UR4 ;  /* 0x00000004ff307e24 */ /* 0x000fce000f8e00ff */
.L_x_13:
[----:B------:R-:W-:Y:S02]  /*1100*/  ULDC.64 UR4, c[0x0][0x5a0] ;  /* 0x0001680000047ab9 */ /* 0x000fe40000000a00 */
[----:B------:R-:W-:-:S04]  /*1110*/  ISETP.NE.U32.AND P0, PT, RZ, UR4, PT ;  /* 0x00000004ff007c0c */ /* 0x000fc8000bf05070 */
[----:B------:R-:W-:-:S13]  /*1120*/  ISETP.NE.AND.EX P0, PT, RZ, UR5, PT, P0 ;  /* 0x00000005ff007c0c */ /* 0x000fda000bf05300 */
[----:B------:R-:W-:Y:S05]  /*1130*/  @!P0 BRA `(.L_x_15) ;  /* 0x00000000001c8947 */ /* 0x000fea0003800000 */
[----:B0-----:R-:W0:Y:S02]  /*1140*/  LDC.64 R4, c[0x0][0x5a0] ;  /* 0x00016800ff047b82 */ /* 0x001e240000000a00 */
[----:B0-----:R-:W2:Y:S02]  /*1150*/  LDG.E.64 R4, desc[UR36][R4.64] ;  /* 0x0000002404047981 */ /* 0x001ea4000c1e1b00 */
[----:B--2---:R-:W-:-:S04]  /*1160*/  ISETP.NE.U32.AND P0, PT, R4, RZ, PT ;  /* 0x000000ff0400720c */ /* 0x004fc80003f05070 */
[----:B------:R-:W-:-:S13]  /*1170*/  ISETP.NE.AND.EX P0, PT, R5, RZ, PT, P0 ;  /* 0x000000ff0500720c */ /* 0x000fda0003f05300 */
[----:B------:R-:W-:Y:S05]  /*1180*/  @!P0 BRA `(.L_x_15) ;  /* 0x0000000000088947 */ /* 0x000fea0003800000 */
[----:B-1----:R0:W5:Y:S01]  /*1190*/  LD.E R49, desc[UR36][R4.64] ;  /* 0x0000002404317980 */ /* 0x002162000c101900 */
[----:B------:R-:W-:Y:S05]  /*11a0*/  BRA `(.L_x_16) ;  /* 0x0000000000247947 */ /* 0x000fea0003800000 */
.L_x_15:
[----:B------:R-:W-:Y:S02]  /*11b0*/  ULDC.64 UR4, c[0x0][0x590] ;  /* 0x0001640000047ab9 */ /* 0x000fe40000000a00 */
[----:B------:R-:W-:-:S04]  /*11c0*/  ISETP.NE.U32.AND P0, PT, RZ, UR4, PT ;  /* 0x00000004ff007c0c */ /* 0x000fc8000bf05070 */
[----:B------:R-:W-:-:S13]  /*11d0*/  ISETP.NE.AND.EX P0, PT, RZ, UR5, PT, P0 ;  /* 0x00000005ff007c0c */ /* 0x000fda000bf05300 */
[----:B------:R-:W-:Y:S05]  /*11e0*/  @!P0 BRA `(.L_x_17) ;  /* 0x00000000000c8947 */ /* 0x000fea0003800000 */
[----:B0-----:R-:W1:Y:S02]  /*11f0*/  LDC.64 R4, c[0x0][0x590] ;  /* 0x00016400ff047b82 */ /* 0x001e640000000a00 */
[----:B-1----:R1:W5:Y:S01]  /*1200*/  LDG.E R49, desc[UR36][R4.64] ;  /* 0x0000002404317981 */ /* 0x002362000c1e1900 */
[----:B------:R-:W-:Y:S05]  /*1210*/  BRA `(.L_x_16) ;  /* 0x0000000000087947 */ /* 0x000fea0003800000 */
.L_x_17:
[----:B------:R-:W-:Y:S02]  /*1220*/  ULDC UR4, c[0x0][0x584] ;  /* 0x0001610000047ab9 */ /* 0x000fe40000000800 */
[----:B-1----:R-:W-:-:S07]  /*1230*/  IMAD.U32 R49, RZ, RZ, UR4 ;  /* 0x00000004ff317e24 */ /* 0x002fce000f8e00ff */
.L_x_16:
[----:B------:R-:W-:-:S13]  /*1240*/  LOP3.LUT P0, RZ, R0, 0xff, RZ, 0xc0, !PT ;  /* 0x000000ff00ff7812 */ /* 0x000fda000780c0ff */
[----:B------:R-:W-:Y:S05]  /*1250*/  @!P0 EXIT ;  /* 0x000000000000894d */ /* 0x000fea0003800000 */
[----:B------:R-:W-:Y:S01]  /*1260*/  ULDC UR4, c[0x0][0x28c] ;  /* 0x0000a30000047ab9 */ /* 0x000fe20000000800 */
[----:B------:R-:W-:Y:S01]  /*1270*/  LOP3.LUT R56, R19, 0x1, RZ, 0xfc, !PT ;  /* 0x0000000113387812 */ /* 0x000fe200078efcff */
[----:B------:R-:W-:Y:S01]  /*1280*/  UIADD3 UR4, UR4, 0x3f, URZ ;  /* 0x0000003f04047890 */ /* 0x000fe2000fffe03f */
[----:B------:R-:W-:Y:S01]  /*1290*/  UMOV UR38, URZ ;  /* 0x0000003f00267c82 */ /* 0x000fe20008000000 */
[----:B------:R-:W-:Y:S02]  /*12a0*/  UMOV UR39, URZ ;  /* 0x0000003f00277c82 */ /* 0x000fe40008000000 */
[----:B------:R-:W-:-:S04]  /*12b0*/  USHF.R.S32.HI UR5, URZ, 0x1f, UR4 ;  /* 0x0000001f3f057899 */ /* 0x000fc80008011404 */
[----:B------:R-:W-:-:S04]  /*12c0*/  ULEA.HI UR5, UR5, UR4, URZ, 0x6 ;  /* 0x0000000405057291 */ /* 0x000fc8000f8f303f */
[----:B------:R-:W-:-:S12]  /*12d0*/  USHF.R.S32.HI UR40, URZ, 0x6, UR5 ;  /* 0x000000063f287899 */ /* 0x000fd80008011405 */
.L_x_85:
[----:B------:R-:W-:Y:S01]  /*12e0*/  LOP3.LUT R0, R18, 0x80, RZ, 0xc0, !PT ;  /* 0x0000008012007812 */ /* 0x000fe200078ec0ff */
[----:B--2---:R-:W2:Y:S01]  /*12f0*/  S2UR UR7, SR_CgaCtaId ;  /* 0x00000000000779c3 */ /* 0x004ea20000008800 */
[----:B------:R-:W-:Y:S02]  /*1300*/  UMOV UR6, 0x400 ;  /* 0x0000040000067882 */ /* 0x000fe40000000000 */
[----:B------:R-:W-:-:S06]  /*1310*/  SHF.R.U32.HI R0, RZ, 0x7, R0 ;  /* 0x00000007ff007819 */ /* 0x000fcc0000011600 */
[----:B---3--:R-:W3:Y:S01]  /*1320*/  SHFL.IDX PT, R0, R0, RZ, 0x1f ;  /* 0x00001fff00007589 */ /* 0x008ee200000e0000 */
[----:B--2---:R-:W-:Y:S01]  /*1330*/  ULEA UR6, UR7, UR6, 0x18 ;  /* 0x0000000607067291 */ /* 0x004fe2000f8ec03f */
[----:B---3--:R-:W-:-:S13]  /*1340*/  R2UR UR4, R0 ;  /* 0x00000000000472ca */ /* 0x008fda00000e0000 */
[----:B------:R-:W-:-:S04]  /*1350*/  ULEA.HI UR5, UR4, UR4, URZ, 0x1 ;  /* 0x0000000404057291 */ /* 0x000fc8000f8f083f */
[----:B------:R-:W-:-:S04]  /*1360*/  ULOP3.LUT UR5, UR5, 0x7fffe, URZ, 0xc0, !UPT ;  /* 0x0007fffe05057892 */ /* 0x000fc8000f8ec03f */
[----:B------:R-:W-:-:S03]  /*1370*/  UIADD3 UR5, UR4, -UR5, URZ ;  /* 0x8000000504057290 */ /* 0x000fc6000fffe03f */
[----:B------:R-:W-:Y:S01]  /*1380*/  ULDC UR4, c[0x0][0x28c] ;  /* 0x0000a30000047ab9 */ /* 0x000fe20000000800 */
[----:B------:R-:W-:Y:S01]  /*1390*/  ULEA UR5, UR5, UR6, 0xd ;  /* 0x0000000605057291 */ /* 0x000fe2000f8e683f */
[----:B------:R-:W-:-:S03]  /*13a0*/  ISETP.LT.AND P0, PT, RZ, UR4, PT ;  /* 0x00000004ff007c0c */ /* 0x000fc6000bf01270 */
[----:B------:R-:W-:-:S04]  /*13b0*/  UIADD3 UR5, UR5, 0x180, URZ ;  /* 0x0000018005057890 */ /* 0x000fc8000fffe03f */
[----:B------:R-:W-:-:S04]  /*13c0*/  USHF.R.U32.HI UR5, URZ, 0x4, UR5 ;  /* 0x000000043f057899 */ /* 0x000fc80008011605 */
[----:B------:R-:W-:Y:S02]  /*13d0*/  ULOP3.LUT UR41, UR5, 0x3fff, URZ, 0xc0, !UPT ;  /* 0x00003fff05297892 */ /* 0x000fe4000f8ec03f */
[----:B0---45:R-:W-:Y:S10]  /*13e0*/  @P0 BRA `(.L_x_18) ;  /* 0x0000000000400947 */ /* 0x031ff40003800000 */
[----:B------:R-:W-:Y:S01]  /*13f0*/  MOV R0, 0x0 ;  /* 0x0000000000007802 */ /* 0x000fe20000000f00 */
[----:B------:R-:W-:Y:S01]  /*1400*/  ULDC.64 UR4, c[0x4][0x68] ;  /* 0x01001a0000047ab9 */ /* 0x000fe20000000a00 */
[----:B------:R-:W-:Y:S01]  /*1410*/  ULDC.64 UR6, c[0x4][0x8] ;  /* 0x0100020000067ab9 */ /* 0x000fe20000000a00 */
[----:B01----:R-:W-:Y:S01]  /*1420*/  IMAD.U32 R4, RZ, RZ, UR4 ;  /* 0x00000004ff047e24 */ /* 0x003fe2000f8e00ff */
[----:B------:R0:W1:Y:S01]  /*1430*/  LDC.64 R14, c[0x4][R0] ;  /* 0x01000000000e7b82 */ /* 0x0000620000000a00 */
[----:B------:R-:W-:Y:S01]  /*1440*/  IMAD.U32 R5, RZ, RZ, UR5 ;  /* 0x00000005ff057e24 */ /* 0x000fe2000f8e00ff */
[----:B------:R-:W-:Y:S01]  /*1450*/  ULDC.64 UR4, c[0x4][0x70] ;  /* 0x01001c0000047ab9 */ /* 0x000fe20000000a00 */
[----:B------:R-:W-:Y:S02]  /*1460*/  IMAD.U32 R10, RZ, RZ, UR6 ;  /* 0x00000006ff0a7e24 */ /* 0x000fe4000f8e00ff */
[----:B------:R-:W-:Y:S02]  /*1470*/  IMAD.U32 R6, RZ, RZ, UR4 ;  /* 0x00000004ff067e24 */ /* 0x000fe4000f8e00ff */
[----:B------:R-:W-:-:S02]  /*1480*/  IMAD.U32 R7, RZ, RZ, UR5 ;  /* 0x00000005ff077e24 */ /* 0x000fc4000f8e00ff */
[----:B------:R-:W-:Y:S02]  /*1490*/  IMAD.U32 R11, RZ, RZ, UR7 ;  /* 0x00000007ff0b7e24 */ /* 0x000fe4000f8e00ff */
[----:B------:R-:W-:Y:S02]  /*14a0*/  IMAD.MOV.U32 R8, RZ, RZ, 0x1e1 ;  /* 0x000001e1ff087424 */ /* 0x000fe400078e00ff */
[----:B------:R-:W-:Y:S02]  /*14b0*/  IMAD.MOV.U32 R12, RZ, RZ, 0x1 ;  /* 0x00000001ff0c7424 */ /* 0x000fe400078e00ff */
[----:B0-----:R-:W-:-:S07]  /*14c0*/  IMAD.MOV.U32 R13, RZ, RZ, RZ ;  /* 0x000000ffff0d7224 */ /* 0x001fce00078e00ff */
[----:B------:R-:W-:-:S07]  /*14d0*/  LEPC R20, `(.L_x_18) ;  /* 0x000000001014794e */ /* 0x000fce0000000000 */
[----:B-1---5:R-:W-:Y:S05]  /*14e0*/  CALL.ABS.NOINC R14 ;  /* 0x000000000e007343 */ /* 0x022fea0003c00000 */
.L_x_18:
[----:B------:R-:W-:-:S13]  /*14f0*/  ISETP.NE.AND P0, PT, R56, 0x3, PT ;  /* 0x000000033800780c */ /* 0x000fda0003f05270 */
[----:B------:R-:W-:Y:S05]  /*1500*/  @!P0 BRA `(.L_x_19) ;  /* 0x0000000000048947 */ /* 0x000fea0003800000 */
[----:B------:R-:W-:Y:S01]  /*1510*/  BPT.TRAP 0x1 ;  /* 0x000000040000795c */ /* 0x000fe20000300000 */
.L_x_19:
[----:B------:R-:W2:Y:S01]  /*1520*/  S2UR UR5, SR_CgaCtaId ;  /* 0x00000000000579c3 */ /* 0x000ea20000008800 */
[----:B------:R-:W-:Y:S01]  /*1530*/  UMOV UR4, 0x400 ;  /* 0x0000040000047882 */ /* 0x000fe20000000000 */
[----:B------:R-:W-:Y:S02]  /*1540*/  IMAD.U32 R0, RZ, RZ, UR38 ;  /* 0x00000026ff007e24 */ /* 0x000fe4000f8e00ff */
[----:B------:R-:W-:-:S03]  /*1550*/  IMAD.U32 R3, RZ, RZ, UR39 ;  /* 0x00000027ff037e24 */ /* 0x000fc6000f8e00ff */
[----:B------:R-:W-:Y:S01]  /*1560*/  SHF.L.U32 R0, R0, 0x1f, RZ ;  /* 0x0000001f00007819 */ /* 0x000fe200000006ff */
[----:B--2---:R-:W-:-:S06]  /*1570*/  ULEA UR4, UR5, UR4, 0x18 ;  /* 0x0000000405047291 */ /* 0x004fcc000f8ec03f */
[----:B------:R-:W-:-:S04]  /*1580*/  IMAD.U32 R6, RZ, RZ, UR4 ;  /* 0x00000004ff067e24 */ /* 0x000fc8000f8e00ff */
[----:B------:R-:W-:-:S04]  /*1590*/  IMAD R3, R3, 0x8, R6 ;  /* 0x0000000803037824 */ /* 0x000fc800078e0206 */
[----:B------:R2:W3:Y:S01]  /*15a0*/  SYNCS.PHASECHK.TRANS64.TRYWAIT P1, [R3+URZ], R0 ;  /* 0x00000000030075a7 */ /* 0x0004e2000802017f */
[----:B------:R-:W-:Y:S05]  /*15b0*/  @!P0 BRA `(.L_x_20) ;  /* 0x0000000000048947 */ /* 0x000fea0003800000 */
[----:B------:R-:W-:Y:S01]  /*15c0*/  BPT.TRAP 0x1 ;  /* 0x000000040000795c */ /* 0x000fe20000300000 */
.L_x_20:
[----:B---3--:R-:W-:Y:S05]  /*15d0*/  @P1 BRA `(.L_x_21) ;  /* 0x0000000000081947 */ /* 0x008fea0003800000 */
[----:B------:R-:W3:Y:S02]  /*15e0*/  SYNCS.PHASECHK.TRANS64.TRYWAIT P1, [R3+URZ], R0 ;  /* 0x00000000030075a7 */ /* 0x000ee4000802017f */
[----:B---3--:R-:W-:Y:S05]  /*15f0*/  @!P1 BRA `(.L_x_22) ;  /* 0x0000004800c49947 */ /* 0x008fea0003800000 */
.L_x_21:
[----:B------:R-:W-:-:S04]  /*1600*/  UISETP.LT.AND UP0, UPT, UR40, 0x1, UPT ;  /* 0x000000012800788c */ /* 0x000fc8000bf01270 */
[----:B------:R-:W-:-:S06]  /*1610*/  USEL UR4, UR40, 0x1, UP0 ;  /* 0x0000000128047887 */ /* 0x000fcc0008000000 */
[----:B--23--:R-:W-:Y:S01]  /*1620*/  IMAD.U32 R0, RZ, RZ, UR4 ;  /* 0x00000004ff007e24 */ /* 0x00cfe2000f8e00ff */
[----:B------:R-:W-:Y:S05]  /*1630*/  WARPSYNC.ALL ;  /* 0x0000000000007948 */ /* 0x000fea0003800000 */
[----:B------:R-:W-:-:S04]  /*1640*/  IADD3 R0, -R0, UR40, RZ ;  /* 0x0000002800007c10 */ /* 0x000fc8000fffe1ff */
[----:B------:R-:W-:Y:S02]  /*1650*/  ISETP.GE.AND P1, PT, R0, 0x1, PT ;  /* 0x000000010000780c */ /* 0x000fe40003f26270 */
[----:B------:R-:W-:Y:S01]  /*1660*/  R2UR UR4, R6 ;  /* 0x00000000060472ca */ /* 0x000fe200000e0000 */
[----:B------:R-:W-:Y:S01]  /*1670*/  WARPGROUP.ARRIVE ;  /* 0x00000000000079c5 */ /* 0x000fe20000000000 */
[----:B------:R-:W-:Y:S01]  /*1680*/  UMOV UR9, 0x40000040 ;  /* 0x4000004000097882 */ /* 0x000fe20000000000 */
[----:B------:R-:W-:-:S10]  /*1690*/  UMOV UR11, 0x40000040 ;  /* 0x40000040000b7882 */ /* 0x000fd40000000000 */
[----:B------:R-:W-:-:S04]  /*16a0*/  UIADD3 UR4, UR4, 0x28180, URZ ;  /* 0x0002818004047890 */ /* 0x000fc8000fffe03f */
[----:B------:R-:W-:-:S04]  /*16b0*/  USHF.R.U32.HI UR4, URZ, 0x4, UR4 ;  /* 0x000000043f047899 */ /* 0x000fc80008011604 */
[----:B------:R-:W-:Y:S02]  /*16c0*/  ULOP3.LUT UR5, UR4, 0x3fff, URZ, 0xc0, !UPT ;  /* 0x00003fff04057892 */ /* 0x000fe4000f8ec03f */
[----:B------:R-:W-:Y:S02]  /*16d0*/  ULOP3.LUT UR4, UR41, 0x10000, URZ, 0xfc, !UPT ;  /* 0x0001000029047892 */ /* 0x000fe4000f8efc3f */
[----:B------:R-:W-:Y:S02]  /*16e0*/  ULOP3.LUT UR5, UR5, 0x10000, URZ, 0xfc, !UPT ;  /* 0x0001000005057892 */ /* 0x000fe4000f8efc3f */
[----:B------:R-:W-:Y:S02]  /*16f0*/  ULEA UR7, UR39, UR4, 0xa ;  /* 0x0000000427077291 */ /* 0x000fe4000f8e503f */
[----:B------:R-:W-:-:S04]  /*1700*/  UIMAD UR6, UR39, 0x180, UR5 ;  /* 0x00000180270678a4 */ /* 0x000fc8000f8e0205 */
[----:B------:R-:W-:Y:S01]  /*1710*/  UIADD3 UR12, UR6, 0x80, URZ ;  /* 0x00000080060c7890 */ /* 0x000fe2000fffe03f */
[----:B------:R-:W-:Y:S02]  /*1720*/  UMOV UR8, UR7 ;  /* 0x0000000700087c82 */ /* 0x000fe40008000000 */
[----:B------:R-:W-:Y:S01]  /*1730*/  UMOV UR10, UR6 ;  /* 0x00000006000a7c82 */ /* 0x000fe20008000000 */
[----:B------:R-:W-:Y:S01]  /*1740*/  UIADD3 UR13, UR6, 0x100, URZ ;  /* 0x00000100060d7890 */ /* 0x000fe2000fffe03f */
[----:B------:R-:W-:Y:S01]  /*1750*/  HGMMA.64x16x16.F32.BF16 R40, gdesc[UR8], RZ, !UPT, gsb0 ;  /* 0x00200000082879f0 */ /* 0x000fe2000c0018ff */
[----:B------:R-:W-:Y:S01]  /*1760*/  UMOV UR11, 0x40000040 ;  /* 0x40000040000b7882 */ /* 0x000fe20000000000 */
[----:B------:R-:W-:Y:S01]  /*1770*/  UMOV UR10, UR12 ;  /* 0x0000000c000a7c82 */ /* 0x000fe20008000000 */
[----:B------:R-:W-:Y:S01]  /*1780*/  UIADD3 UR12, UR6, 0x82, URZ ;  /* 0x00000082060c7890 */ /* 0x000fe2000fffe03f */
[----:B------:R-:W-:Y:S02]  /*1790*/  WARPGROUP.DEPBAR.LE gsb0, 0x0 ;  /* 0x00008000000079c5 */ /* 0x000fe40000010000 */
[----:B------:R-:W-:-:S06]  /*17a0*/  WARPGROUP.ARRIVE ;  /* 0x00000000000079c5 */ /* 0x000fcc0000000000 */
[----:B------:R-:W-:Y:S01]  /*17b0*/  HGMMA.64x16x16.F32.BF16 R32, gdesc[UR8], RZ, !UPT, gsb0 ;  /* 0x00200000082079f0 */ /* 0x000fe2000c0018ff */
[----:B------:R-:W-:Y:S01]  /*17c0*/  UMOV UR10, UR13 ;  /* 0x0000000d000a7c82 */ /* 0x000fe20008000000 */
[----:B------:R-:W-:Y:S01]  /*17d0*/  UMOV UR11, 0x40000040 ;  /* 0x40000040000b7882 */ /* 0x000fe20000000000 */
[----:B------:R-:W-:Y:S01]  /*17e0*/  UIADD3 UR13, UR6, 0x102, URZ ;  /* 0x00000102060d7890 */ /* 0x000fe2000fffe03f */
[----:B------:R-:W-:Y:S02]  /*17f0*/  WARPGROUP.DEPBAR.LE gsb0, 0x0 ;  /* 0x00008000000079c5 */ /* 0x000fe40000010000 */
[----:B------:R-:W-:-:S06]  /*1800*/  WARPGROUP.ARRIVE ;  /* 0x00000000000079c5 */ /* 0x000fcc0000000000 */
[----:B------:R-:W-:Y:S01]  /*1810*/  HGMMA.64x16x16.F32.BF16 R24, gdesc[UR8], RZ, !UPT, gsb0 ;  /* 0x00200000081879f0 */ /* 0x000fe2000c0018ff */
[----:B------:R-:W-:Y:S02]  /*1820*/  UIADD3 UR8, UR7, 0x2, URZ ;  /* 0x0000000207087890 */ /* 0x000fe4000fffe03f */
[----:B------:R-:W-:Y:S01]  /*1830*/  UIADD3 UR10, UR6, 0x2, URZ ;  /* 0x00000002060a7890 */ /* 0x000fe2000fffe03f */
[----:B------:R-:W-:Y:S01]  /*1840*/  UMOV UR9, 0x40000040 ;  /* 0x4000004000097882 */ /* 0x000fe20000000000 */
[----:B------:R-:W-:Y:S01]  /*1850*/  UMOV UR11, 0x40000040 ;  /* 0x40000040000b7882 */ /* 0x000fe20000000000 */
[----:B------:R-:W-:Y:S02]  /*1860*/  WARPGROUP.DEPBAR.LE gsb0, 0x0 ;  /* 0x00008000000079c5 */ /* 0x000fe40000010000 */
[----:B------:R-:W-:-:S06]  /*1870*/  WARPGROUP.ARRIVE ;  /* 0x00000000000079c5 */ /* 0x000fcc0000000000 */
[----:B------:R-:W-:Y:S01]  /*1880*/  HGMMA.64x16x16.F32.BF16 R40, gdesc[UR8], R40, gsb0 ;  /* 0x00200000082879f0 */ /* 0x000fe20008001828 */
[----:B------:R-:W-:Y:S01]  /*1890*/  UMOV UR10, UR12 ;  /* 0x0000000c000a7c82 */ /* 0x000fe20008000000 */
[----:B------:R-:W-:Y:S01]  /*18a0*/  UMOV UR11, 0x40000040 ;  /* 0x40000040000b7882 */ /* 0x000fe20000000000 */
[----:B------:R-:W-:Y:S01]  /*18b0*/  UIADD3 UR12, UR6, 0x84, URZ ;  /* 0x00000084060c7890 */ /* 0x000fe2000fffe03f */
        /* <DEDUP_REMOVED lines=26> */
[----:B------:R-:W-:Y:S02]  /*1a60*/  UIADD3 UR8, UR7, 0x6, URZ ;  /* 0x0000000607087890 */ /* 0x000fe4000fffe03f */
[----:B------:R-:W-:Y:S01]  /*1a70*/  UIADD3 UR10, UR6, 0x6, URZ ;  /* 0x00000006060a7890 */ /* 0x000fe2000fffe03f */
[----:B------:R-:W-:Y:S01]  /*1a80*/  UMOV UR9, 0x40000040 ;  /* 0x4000004000097882 */ /* 0x000fe20000000000 */
[----:B------:R-:W-:Y:S01]  /*1a90*/  UMOV UR11, 0x40000040 ;  /* 0x40000040000b7882 */ /* 0x000fe20000000000 */
[----:B------:R-:W-:Y:S02]  /*1aa0*/  UIADD3 UR7, UR6, 0x86, URZ ;  /* 0x0000008606077890 */ /* 0x000fe4000fffe03f */
[----:B------:R-:W-:Y:S01]  /*1ab0*/  UIADD3 UR6, UR6, 0x106, URZ ;  /* 0x0000010606067890 */ /* 0x000fe2000fffe03f */
        /* <DEDUP_REMOVED lines=12> */
[----:B------:R-:W-:Y:S03]  /*1b80*/  HGMMA.64x16x16.F32.BF16 R24, gdesc[UR8], R24, gsb0 ;  /* 0x00200000081879f0 */ /* 0x000fe60008001818 */
[----:B------:R-:W-:Y:S02]  /*1b90*/  WARPGROUP.DEPBAR.LE gsb0, 0x0 ;  /* 0x00008000000079c5 */ /* 0x000fe40000010000 */
[----:B------:R-:W-:Y:S05]  /*1ba0*/  @!P1 BRA `(.L_x_23) ;  /* 0x0000000400e89947 */ /* 0x000fea0003800000 */
[----:B------:R-:W-:Y:S02]  /*1bb0*/  UIADD3 UR6, UR39, 0x1, URZ ;  /* 0x0000000127067890 */ /* 0x000fe4000fffe03f */
[----:B------:R-:W-:Y:S02]  /*1bc0*/  IMAD.U32 R3, RZ, RZ, UR39 ;  /* 0x00000027ff037e24 */ /* 0x000fe4000f8e00ff */
[----:B------:R-:W-:-:S04]  /*1bd0*/  UISETP.NE.AND UP0, UPT, UR6, 0xa, UPT ;  /* 0x0000000a0600788c */ /* 0x000fc8000bf05270 */
[----:B------:R-:W-:Y:S02]  /*1be0*/  USEL UR7, URZ, 0x1, UP0 ;  /* 0x000000013f077887 */ /* 0x000fe40008000000 */
[----:B------:R-:W-:Y:S02]  /*1bf0*/  USEL UR6, UR6, URZ, UP0 ;  /* 0x0000003f06067287 */ /* 0x000fe40008000000 */
[----:B------:R-:W-:-:S06]  /*1c00*/  ULOP3.LUT UR7, UR38, UR7, URZ, 0x3c, !UPT ;  /* 0x0000000726077292 */ /* 0x000fcc000f8e3c3f */
[----:B------:R-:W-:-:S07]  /*1c10*/  IMAD.U32 R7, RZ, RZ, UR7 ;  /* 0x00000007ff077e24 */ /* 0x000fce000f8e00ff */
.L_x_30:
[----:B------:R-:W-:Y:S05]  /*1c20*/  @!P0 BRA `(.L_x_24) ;  /* 0x0000000000048947 */ /* 0x000fea0003800000 */
[----:B------:R-:W-:Y:S01]  /*1c30*/  BPT.TRAP 0x1 ;  /* 0x000000040000795c */ /* 0x000fe20000300000 */
.L_x_24:
[----:B------:R-:W2:Y:S01]  /*1c40*/  S2UR UR8, SR_CgaCtaId ;  /* 0x00000000000879c3 */ /* 0x000ea20000008800 */
[----:B------:R-:W-:Y:S01]  /*1c50*/  UMOV UR7, 0x400 ;  /* 0x0000040000077882 */ /* 0x000fe20000000000 */
[----:B01----:R-:W-:Y:S01]  /*1c60*/  IMAD.U32 R5, RZ, RZ, UR6 ;  /* 0x00000006ff057e24 */ /* 0x003fe2000f8e00ff */
[----:B------:R-:W-:Y:S01]  /*1c70*/  SHF.L.U32 R4, R7, 0x1f, RZ ;  /* 0x0000001f07047819 */ /* 0x000fe200000006ff */
[----:B--2---:R-:W-:-:S06]  /*1c80*/  ULEA UR7, UR8, UR7, 0x18 ;  /* 0x0000000708077291 */ /* 0x004fcc000f8ec03f */
[----:B------:R-:W-:-:S04]  /*1c90*/  IMAD.U32 R6, RZ, RZ, UR7 ;  /* 0x00000007ff067e24 */ /* 0x000fc8000f8e00ff */
[----:B------:R-:W-:-:S04]  /*1ca0*/  IMAD R5, R5, 0x8, R6 ;  /* 0x0000000805057824 */ /* 0x000fc800078e0206 */
[----:B------:R0:W1:Y:S01]  /*1cb0*/  SYNCS.PHASECHK.TRANS64.TRYWAIT P1, [R5+URZ], R4 ;  /* 0x00000004050075a7 */ /* 0x000062000802017f */
[----:B------:R-:W-:Y:S05]  /*1cc0*/  @!P0 BRA `(.L_x_25) ;  /* 0x0000000000048947 */ /* 0x000fea0003800000 */
[----:B------:R-:W-:Y:S01]  /*1cd0*/  BPT.TRAP 0x1 ;  /* 0x000000040000795c */ /* 0x000fe20000300000 */
.L_x_25:
[----:B-1----:R-:W-:Y:S05]  /*1ce0*/  @P1 BRA `(.L_x_26) ;  /* 0x0000000000081947 */ /* 0x002fea0003800000 */
[----:B------:R-:W1:Y:S02]  /*1cf0*/  SYNCS.PHASECHK.TRANS64.TRYWAIT P1, [R5+URZ], R4 ;  /* 0x00000004050075a7 */ /* 0x000e64000802017f */
[----:B-1----:R-:W-:Y:S05]  /*1d00*/  @!P1 BRA `(.L_x_27) ;  /* 0x0000004400149947 */ /* 0x002fea0003800000 */
.L_x_26:
[----:B------:R-:W-:Y:S01]  /*1d10*/  ULEA UR7, UR6, UR4, 0xa ;  /* 0x0000000406077291 */ /* 0x000fe2000f8e503f */
[----:B------:R-:W-:Y:S01]  /*1d20*/  WARPGROUP.ARRIVE ;  /* 0x00000000000079c5 */ /* 0x000fe20000000000 */
[----:B------:R-:W-:Y:S01]  /*1d30*/  UIMAD UR8, UR6, 0x180, UR5 ;  /* 0x00000180060878a4 */ /* 0x000fe2000f8e0205 */
[----:B------:R-:W-:Y:S01]  /*1d40*/  UMOV UR13, 0x40000040 ;  /* 0x40000040000d7882 */ /* 0x000fe20000000000 */
[----:B------:R-:W-:Y:S02]  /*1d50*/  UMOV UR15, 0x40000040 ;  /* 0x40000040000f7882 */ /* 0x000fe40000000000 */
[----:B------:R-:W-:Y:S01]  /*1d60*/  UIADD3 UR9, UR8, 0x80, URZ ;  /* 0x0000008008097890 */ /* 0x000fe2000fffe03f */
[----:B------:R-:W-:Y:S02]  /*1d70*/  UMOV UR12, UR7 ;  /* 0x00000007000c7c82 */ /* 0x000fe40008000000 */
[----:B------:R-:W-:Y:S01]  /*1d80*/  UMOV UR14, UR8 ;  /* 0x00000008000e7c82 */ /* 0x000fe20008000000 */
[----:B------:R-:W-:Y:S01]  /*1d90*/  UIADD3 UR10, UR8, 0x100, URZ ;  /* 0x00000100080a7890 */ /* 0x000fe2000fffe03f */
[----:B------:R-:W-:Y:S01]  /*1da0*/  HGMMA.64x16x16.F32.BF16 R40, gdesc[UR12], R40, gsb0 ;  /* 0x002000000c2879f0 */ /* 0x000fe20008001828 */
[----:B------:R-:W-:Y:S01]  /*1db0*/  UMOV UR15, 0x40000040 ;  /* 0x40000040000f7882 */ /* 0x000fe20000000000 */
[----:B------:R-:W-:Y:S01]  /*1dc0*/  UMOV UR14, UR9 ;  /* 0x00000009000e7c82 */ /* 0x000fe20008000000 */
[----:B------:R-:W-:Y:S01]  /*1dd0*/  UIADD3 UR9, UR8, 0x82, URZ ;  /* 0x0000008208097890 */ /* 0x000fe2000fffe03f */
[----:B------:R-:W-:Y:S01]  /*1de0*/  UMOV UR11, 0x40000040 ;  /* 0x40000040000b7882 */ /* 0x000fe20000000000 */
[----:B------:R-:W-:-:S02]  /*1df0*/  WARPGROUP.DEPBAR.LE gsb0, 0x0 ;  /* 0x00008000000079c5 */ /* 0x000fc40000010000 */
        /* <DEDUP_REMOVED lines=31> */
[----:B------:R-:W-:Y:S01]  /*1ff0*/  UIADD3 UR7, UR7, 0x6, URZ ;  /* 0x0000000607077890 */ /* 0x000fe2000fffe03f */
[----:B------:R-:W-:Y:S02]  /*2000*/  WARPGROUP.DEPBAR.LE gsb0, 0x0 ;  /* 0x00008000000079c5 */ /* 0x000fe40000010000 */
[----:B------:R-:W-:-:S06]  /*2010*/  WARPGROUP.ARRIVE ;  /* 0x00000000000079c5 */ /* 0x000fcc0000000000 */
[----:B------:R-:W-:Y:S01]  /*2020*/  HGMMA.64x16x16.F32.BF16 R40, gdesc[UR12], R40, gsb0 ;  /* 0x002000000c2879f0 */ /* 0x000fe20008001828 */
[----:B------:R-:W-:Y:S01]  /*2030*/  UMOV UR14, UR9 ;  /* 0x00000009000e7c82 */ /* 0x000fe20008000000 */
        /* <DEDUP_REMOVED lines=12> */
[----:B------:R-:W-:-:S03]  /*2100*/  UIADD3 UR13, UR8, 0x106, URZ ;  /* 0x00000106080d7890 */ /* 0x000fc6000fffe03f */
[----:B------:R-:W-:Y:S01]  /*2110*/  UMOV UR8, UR7 ;  /* 0x0000000700087c82 */ /* 0x000fe20008000000 */
        /* <DEDUP_REMOVED lines=15> */
[----:B------:R-:W-:Y:S01]  /*2210*/  BPT.TRAP 0x1 ;  /* 0x000000040000795c */ /* 0x000fe20000300000 */
.L_x_28:
[----:B------:R-:W-:-:S13]  /*2220*/  ISETP.NE.AND P1, PT, R23, RZ, PT ;  /* 0x000000ff1700720c */ /* 0x000fda0003f25270 */
[----:B01----:R-:W-:-:S04]  /*2230*/  @P1 IMAD R4, R3, 0x8, R6 ;  /* 0x0000000803041824 */ /* 0x003fc800078e0206 */
[----:B------:R-:W-:-:S05]  /*2240*/  @P1 VIADD R5, R4, 0x50 ;  /* 0x0000005004051836 */ /* 0x000fca0000000000 */
[----:B------:R-:W-:-:S04]  /*2250*/  @P1 PRMT R5, R22, 0x654, R5 ;  /* 0x0000065416051816 */ /* 0x000fc80000000005 */
[----:B------:R0:W-:Y:S01]  /*2260*/  @P1 SYNCS.ARRIVE.TRANS64.RED.A1T0 RZ, [R5+URZ], RZ ;  /* 0x000000ff05ff19a7 */ /* 0x0001e2000810043f */
[----:B------:R-:W-:-:S13]  /*2270*/  ISETP.GT.U32.AND P1, PT, R19, 0x1, PT ;  /* 0x000000011300780c */ /* 0x000fda0003f24070 */
[----:B0-----:R-:W-:Y:S05]  /*2280*/  @P1 BRA `(.L_x_29) ;  /* 0x0000000000041947 */ /* 0x001fea0003800000 */
[----:B------:R-:W-:Y:S01]  /*2290*/  BPT.TRAP 0x1 ;  /* 0x000000040000795c */ /* 0x000fe20000300000 */
.L_x_29:
[----:B------:R-:W-:Y:S01]  /*22a0*/  UIADD3 UR6, UR6, 0x1, URZ ;  /* 0x0000000106067890 */ /* 0x000fe2000fffe03f */
[C---:B------:R-:W-:Y:S01]  /*22b0*/  ISETP.GT.AND P2, PT, R0.reuse, 0x1, PT ;  /* 0x000000010000780c */ /* 0x040fe20003f44270 */
[----:B------:R-:W-:Y:S02]  /*22c0*/  VIADD R3, R3, 0x1 ;  /* 0x0000000103037836 */ /* 0x000fe40000000000 */
[----:B------:R-:W-:Y:S01]  /*22d0*/  UISETP.NE.AND UP0, UPT, UR6, 0xa, UPT ;  /* 0x0000000a0600788c */ /* 0x000fe2000bf05270 */
[----:B------:R-:W-:Y:S02]  /*22e0*/  VIADD R0, R0, 0xffffffff ;  /* 0xffffffff00007836 */ /* 0x000fe40000000000 */
[C---:B------:R-:W-:Y:S01]  /*22f0*/  ISETP.NE.AND P1, PT, R3.reuse, 0xa, PT ;  /* 0x0000000a0300780c */ /* 0x040fe20003f25270 */
[----:B------:R-:W-:Y:S02]  /*2300*/  USEL UR7, URZ, 0x1, UP0 ;  /* 0x000000013f077887 */ /* 0x000fe40008000000 */
[----:B------:R-:W-:Y:S01]  /*2310*/  USEL UR6, UR6, URZ, UP0 ;  /* 0x0000003f06067287 */ /* 0x000fe20008000000 */
[----:B------:R-:W-:-:S03]  /*2320*/  SEL R3, R3, RZ, P1 ;  /* 0x000000ff03037207 */ /* 0x000fc60000800000 */
[----:B------:R-:W-:Y:S01]  /*2330*/  LOP3.LUT R7, R7, UR7, RZ, 0x3c, !PT ;  /* 0x0000000707077c12 */ /* 0x000fe2000f8e3cff */
[----:B------:R-:W-:Y:S07]  /*2340*/  @P2 BRA `(.L_x_30) ;  /* 0xfffffff800342947 */ /* 0x000fee000383ffff */
.L_x_23:
[----:B------:R-:W2:Y:S02]  /*2350*/  LDC R0, c[0x0][0x28c] ;  /* 0x0000a300ff007b82 */ /* 0x000ea40000000800 */
[----:B--2---:R-:W-:-:S13]  /*2360*/  ISETP.GE.AND P1, PT, R0, 0x1, PT ;  /* 0x000000010000780c */ /* 0x004fda0003f26270 */
[----:B------:R-:W-:Y:S05]  /*2370*/  @!P1 BRA `(.L_x_31) ;  /* 0x0000000000509947 */ /* 0x000fea0003800000 */
[----:B------:R-:W-:Y:S05]  /*2380*/  @!P0 BRA `(.L_x_32) ;  /* 0x0000000000048947 */ /* 0x000fea0003800000 */
[----:B------:R-:W-:Y:S01]  /*2390*/  BPT.TRAP 0x1 ;  /* 0x000000040000795c */ /* 0x000fe20000300000 */
.L_x_32:
[----:B------:R-:W-:Y:S01]  /*23a0*/  ISETP.NE.AND P0, PT, R23, RZ, PT ;  /* 0x000000ff1700720c */ /* 0x000fe20003f05270 */
[----:B------:R-:W-:Y:S01]  /*23b0*/  BSSY B0, `(.L_x_33) ;  /* 0x000000e000007945 */ /* 0x000fe20003800000 */
[----:B------:R-:W-:-:S11]  /*23c0*/  ISETP.GT.U32.AND P1, PT, R19, 0x1, PT ;  /* 0x000000011300780c */ /* 0x000fd60003f24070 */
[----:B------:R-:W-:Y:S05]  /*23d0*/  @!P0 BRA `(.L_x_34) ;  /* 0x00000000002c8947 */ /* 0x000fea0003800000 */
[----:B------:R-:W-:-:S04]  /*23e0*/  UISETP.LT.AND UP0, UPT, UR40, 0x1, UPT ;  /* 0x000000012800788c */ /* 0x000fc8000bf01270 */
[----:B------:R-:W-:-:S04]  /*23f0*/  USEL UR6, UR40, 0x1, UP0 ;  /* 0x0000000128067887 */ /* 0x000fc80008000000 */
[----:B------:R-:W-:-:S04]  /*2400*/  UIADD3 UR6, UR39, UR40, -UR6 ;  /* 0x0000002827067290 */ /* 0x000fc8000fffe806 */
[----:B------:R-:W-:-:S04]  /*2410*/  UIMAD.WIDE.U32 UR4, UR6, -0x33333333, URZ ;  /* 0xcccccccd060478a5 */ /* 0x000fc8000f8e003f */
[----:B------:R-:W-:-:S04]  /*2420*/  USHF.R.U32.HI UR4, URZ, 0x3, UR5 ;  /* 0x000000033f047899 */ /* 0x000fc80008011605 */
[----:B------:R-:W-:-:S06]  /*2430*/  UIMAD UR6, UR4, -0xa, UR6 ;  /* 0xfffffff6040678a4 */ /* 0x000fcc000f8e0206 */
[----:B------:R-:W-:-:S04]  /*2440*/  IMAD.U32 R3, RZ, RZ, UR6 ;  /* 0x00000006ff037e24 */ /* 0x000fc8000f8e00ff */
[----:B------:R-:W-:-:S04]  /*2450*/  IMAD R0, R3, 0x8, R6 ;  /* 0x0000000803007824 */ /* 0x000fc800078e0206 */
[----:B------:R-:W-:-:S05]  /*2460*/  VIADD R3, R0, 0x50 ;  /* 0x0000005000037836 */ /* 0x000fca0000000000 */
[----:B------:R-:W-:-:S04]  /*2470*/  PRMT R3, R22, 0x654, R3 ;  /* 0x0000065416037816 */ /* 0x000fc80000000003 */
[----:B------:R2:W-:Y:S03]  /*2480*/  SYNCS.ARRIVE.TRANS64.RED.A1T0 RZ, [R3+URZ], RZ ;  /* 0x000000ff03ff79a7 */ /* 0x0005e6000810043f */
.L_x_34:
[----:B------:R-:W-:Y:S05]  /*2490*/  BSYNC B0 ;  /* 0x0000000000007941 */ /* 0x000fea0003800000 */
.L_x_33:
[----:B------:R-:W-:Y:S05]  /*24a0*/  @P1 BRA `(.L_x_31) ;  /* 0x0000000000041947 */ /* 0x000fea0003800000 */
[----:B------:R-:W-:Y:S01]  /*24b0*/  BPT.TRAP 0x1 ;  /* 0x000000040000795c */ /* 0x000fe20000300000 */
.L_x_31:
[----:B------:R-:W3:Y:S01]  /*24c0*/  LDC R6, c[0x0][0x288] ;  /* 0x0000a200ff067b82 */ /* 0x000ee20000000800 */
[--C-:B------:R-:W-:Y:S01]  /*24d0*/  SHF.R.U32.HI R0, RZ, 0x2, R18.reuse ;  /* 0x00000002ff007819 */ /* 0x100fe20000011612 */
[----:B------:R-:W-:Y:S01]  /*24e0*/  IMAD R9, R52, 0x30, RZ ;  /* 0x0000003034097824 */ /* 0x000fe200078e02ff */
[----:B01----:R-:W-:Y:S01]  /*24f0*/  SHF.R.U32.HI R5, RZ, 0x7, R18 ;  /* 0x00000007ff057819 */ /* 0x003fe20000011612 */
[----:B------:R-:W-:Y:S01]  /*2500*/  UIADD3 UR39, UR40, UR39, URZ ;  /* 0x0000002728277290 */ /* 0x000fe2000fffe03f */
[----:B--2---:R-:W-:Y:S01]  /*2510*/  LOP3.LUT R3, R0, 0x7, RZ, 0xc0, !PT ;  /* 0x0000000700037812 */ /* 0x004fe200078ec0ff */
[----:B------:R-:W-:Y:S01]  /*2520*/  IMAD.SHL.U32 R13, R50, 0x80, RZ ;  /* 0x00000080320d7824 */ /* 0x000fe200078e00ff */
[----:B------:R-:W-:Y:S01]  /*2530*/  LOP3.LUT R0, R5, 0x1, RZ, 0xc0, !PT ;  /* 0x0000000105007812 */ /* 0x000fe200078ec0ff */
[----:B------:R-:W-:Y:S01]  /*2540*/  UISETP.GT.U32.AND UP0, UPT, UR39, 0x9, UPT ;  /* 0x000000092700788c */ /* 0x000fe2000bf04070 */
[----:B------:R-:W-:Y:S01]  /*2550*/  LOP3.LUT R4, R18, 0x60, RZ, 0xc0, !PT ;  /* 0x0000006012047812 */ /* 0x000fe200078ec0ff */
[----:B------:R-:W-:Y:S01]  /*2560*/  ULDC UR7, c[0x0][0x284] ;  /* 0x0000a10000077ab9 */ /* 0x000fe20000000800 */
[----:B------:R-:W-:Y:S01]  /*2570*/  UISETP.GE.U32.AND UP1, UPT, UR40, 0xa, UPT ;  /* 0x0000000a2800788c */ /* 0x000fe2000bf26070 */
[----:B------:R-:W-:Y:S01]  /*2580*/  IMAD.SHL.U32 R10, R0, 0x40, RZ ;  /* 0x00000040000a7824 */ /* 0x000fe200078e00ff */
[----:B------:R-:W-:Y:S01]  /*2590*/  SHF.R.U32.HI R8, RZ, 0x1, R4 ;  /* 0x00000001ff087819 */ /* 0x000fe20000011604 */
[----:B------:R-:W-:Y:S01]  /*25a0*/  UISETP.LT.U32.AND UP0, UPT, UR40, 0xa, UP0 ;  /* 0x0000000a2800788c */ /* 0x000fe20008701070 */
[----:B------:R-:W-:Y:S01]  /*25b0*/  LOP3.LUT R4, R18, 0x3, RZ, 0xc0, !PT ;  /* 0x0000000312047812 */ /* 0x000fe200078ec0ff */
[----:B------:R-:W-:Y:S01]  /*25c0*/  ULDC.64 UR8, c[0x0][0x5d0] ;  /* 0x0001740000087ab9 */ /* 0x000fe20000000a00 */
[--C-:B------:R-:W-:Y:S01]  /*25d0*/  IADD3 R5, RZ, -R8, -R3.reuse ;  /* 0x80000008ff057210 */ /* 0x100fe20007ffe803 */
[----:B------:R-:W-:Y:S01]  /*25e0*/  UIMAD.WIDE.U32 UR4, UR39, -0x33333333, URZ ;  /* 0xcccccccd270478a5 */ /* 0x000fe2000f8e003f */
[----:B------:R-:W-:Y:S01]  /*25f0*/  LOP3.LUT R3, R10, 0x40, R3, 0xe2, !PT ;  /* 0x000000400a037812 */ /* 0x000fe200078ee203 */
[----:B------:R-:W-:Y:S01]  /*2600*/  IMAD.SHL.U32 R10, R18, 0x2, RZ ;  /* 0x00000002120a7824 */ /* 0x000fe200078e00ff */
[----:B------:R-:W-:Y:S01]  /*2610*/  SHF.R.S32.HI R21, RZ, 0x1f, R51 ;  /* 0x0000001fff157819 */ /* 0x000fe20000011433 */
[----:B------:R-:W-:Y:S01]  /*2620*/  USEL UR6, URZ, 0x1, !UP0 ;  /* 0x000000013f067887 */ /* 0x000fe2000c000000 */
[----:B------:R-:W-:Y:S01]  /*2630*/  IMAD R0, R0, -0x40, R5 ;  /* 0xffffffc000007824 */ /* 0x000fe200078e0205 */
[C---:B---3--:R-:W-:Y:S01]  /*2640*/  ISETP.GE.AND P0, PT, R9.reuse, R6, PT ;  /* 0x000000060900720c */ /* 0x048fe20003f06270 */
[----:B------:R-:W-:Y:S01]  /*2650*/  IMAD R12, R4, -0x2, R6 ;  /* 0xfffffffe040c7824 */ /* 0x000fe200078e0206 */
[----:B------:R-:W-:Y:S01]  /*2660*/  LOP3.LUT R10, R9, 0x6, R10, 0xf8, !PT ;  /* 0x00000006090a7812 */ /* 0x000fe200078ef80a */
[----:B------:R-:W-:Y:S01]  /*2670*/  IMAD R4, R21, UR8, RZ ;  /* 0x0000000815047c24 */ /* 0x000fe2000f8e02ff */
[----:B------:R-:W-:Y:S01]  /*2680*/  ISETP.GE.OR P0, PT, R13, UR7, P0 ;  /* 0x000000070d007c0c */ /* 0x000fe20008706670 */
[----:B------:R-:W-:Y:S01]  /*2690*/  IMAD.WIDE R6, R50, 0x80, RZ ;  /* 0x0000008032067825 */ /* 0x000fe200078e02ff */
[----:B------:R-:W-:Y:S01]  /*26a0*/  SHF.R.S32.HI R11, RZ, 0x1f, R10 ;  /* 0x0000001fff0b7819 */ /* 0x000fe2000001140a */
[----:B------:R-:W-:-:S02]  /*26b0*/  USHF.R.U32.HI UR4, URZ, 0x3, UR5 ;  /* 0x000000033f047899 */ /* 0x000fc40008011605 */
[----:B------:R-:W-:Y:S01]  /*26c0*/  ULOP3.LUT UR38, UR38, UR6, URZ, 0x3c, !UPT ;  /* 0x0000000626267292 */ /* 0x000fe2000f8e3c3f */
[C---:B------:R-:W-:Y:S01]  /*26d0*/  IMAD R15, R51.reuse, UR9, R4 ;  /* 0x00000009330f7c24 */ /* 0x040fe2000f8e0204 */
[----:B------:R-:W-:Y:S01]  /*26e0*/  LOP3.LUT R67, R6, R3, R8, 0xfe, !PT ;  /* 0x0000000306437212 */ /* 0x000fe200078efe08 */
[----:B------:R-:W-:Y:S01]  /*26f0*/  IMAD.WIDE.U32 R4, R51, UR8, R10 ;  /* 0x0000000833047c25 */ /* 0x000fe2000f8e000a */
[----:B------:R-:W-:Y:S01]  /*2700*/  UIMAD UR39, UR4, -0xa, UR39 ;  /* 0xfffffff6042778a4 */ /* 0x000fe2000f8e0227 */
[----:B------:R-:W-:Y:S01]  /*2710*/  IADD3 R3, -R13, UR7, R0 ;  /* 0x000000070d037c10 */ /* 0x000fe2000fffe100 */
[----:B------:R-:W-:Y:S01]  /*2720*/  @UP1 ULOP3.LUT UR38, UR38, 0x1, UR4, 0x78, !UPT ;  /* 0x0000000126261892 */ /* 0x000fe2000f8e7804 */
[----:B------:R-:W-:Y:S02]  /*2730*/  IMAD.IADD R5, R5, 0x1, R15 ;  /* 0x0000000105057824 */ /* 0x000fe400078e020f */
[----:B------:R-:W-:Y:S02]  /*2740*/  IMAD.IADD R8, R12, 0x1, -R9 ;  /* 0x000000010c087824 */ /* 0x000fe400078e0a09 */
[----:B------:R-:W-:Y:S01]  /*2750*/  IMAD.MOV.U32 R0, RZ, RZ, -0x1 ;  /* 0xffffffffff007424 */ /* 0x000fe200078e00ff */
[----:B------:R-:W-:Y:S06]  /*2760*/  @P0 BRA `(.L_x_35) ;  /* 0x0000001800800947 */ /* 0x000fec0003800000 */
[----:B------:R-:W0:Y:S01]  /*2770*/  LDC.64 R58, c[0x0][0x5c8] ;  /* 0x00017200ff3a7b82 */ /* 0x000e220000000a00 */
[----:B-----5:R-:W-:Y:S01]  /*2780*/  FSETP.NEU.AND P0, PT, R49, RZ, PT ;  /* 0x000000ff3100720b */ /* 0x020fe20003f0d000 */
[----:B------:R-:W-:Y:S01]  /*2790*/  BSSY B0, `(.L_x_35) ;  /* 0x000019d000007945 */ /* 0x000fe20003800000 */
[----:B------:R-:W-:-:S04]  /*27a0*/  ISETP.GT.AND P1, PT, R8, RZ, PT ;  /* 0x000000ff0800720c */ /* 0x000fc80003f24270 */
[----:B------:R-:W-:Y:S01]  /*27b0*/  ISETP.GT.AND P2, PT, R3, RZ, P1 ;  /* 0x000000ff0300720c */ /* 0x000fe20000f44270 */
[-C--:B0-----:R-:W-:Y:S02]  /*27c0*/  IMAD R12, R7, R58.reuse, RZ ;  /* 0x0000003a070c7224 */ /* 0x081fe400078e02ff */
[----:B------:R-:W-:-:S04]  /*27d0*/  IMAD.WIDE.U32 R52, R67, R58, R4 ;  /* 0x0000003a43347225 */ /* 0x000fc800078e0004 */
[----:B------:R-:W-:-:S04]  /*27e0*/  IMAD R5, R67, R59, R12 ;  /* 0x0000003b43057224 */ /* 0x000fc800078e020c */
[----:B------:R-:W-:Y:S01]  /*27f0*/  IMAD.IADD R69, R53, 0x1, R5 ;  /* 0x0000000135457824 */ /* 0x000fe200078e0205 */
[----:B------:R-:W-:Y:S06]  /*2800*/  @!P0 BRA `(.L_x_36) ;  /* 0x00000010008c8947 */ /* 0x000fec0003800000 */
[----:B------:R-:W0:Y:S01]  /*2810*/  LDC.64 R60, c[0x0][0x5b8] ;  /* 0x00016e00ff3c7b82 */ /* 0x000e220000000a00 */
[----:B------:R-:W-:-:S07]  /*2820*/  ULDC.64 UR4, c[0x0][0x5c0] ;  /* 0x0001700000047ab9 */ /* 0x000fce0000000a00 */
[----:B------:R-:W1:Y:S08]  /*2830*/  LDC.64 R62, c[0x0][0x5b0] ;  /* 0x00016c00ff3e7b82 */ /* 0x000e700000000a00 */
[----:B------:R-:W2:Y:S01]  /*2840*/  LDC.64 R64, c[0x0][0x5a8] ;  /* 0x00016a00ff407b82 */ /* 0x000ea20000000a00 */
[-C--:B0-----:R-:W-:Y:S02]  /*2850*/  IMAD R4, R21, R60.reuse, RZ ;  /* 0x0000003c15047224 */ /* 0x081fe400078e02ff */
[----:B------:R-:W-:-:S04]  /*2860*/  IMAD.WIDE.U32 R54, R51, R60, R10 ;  /* 0x0000003c33367225 */ /* 0x000fc800078e000a */
[----:B------:R-:W-:Y:S02]  /*2870*/  IMAD R53, R51, R61, R4 ;  /* 0x0000003d33357224 */ /* 0x000fe400078e0204 */
[-C--:B-1----:R-:W-:Y:S02]  /*2880*/  IMAD R6, R7, R62.reuse, RZ ;  /* 0x0000003e07067224 */ /* 0x082fe400078e02ff */
[----:B------:R-:W-:Y:S02]  /*2890*/  IMAD.IADD R13, R55, 0x1, R53 ;  /* 0x00000001370d7824 */ /* 0x000fe400078e0235 */
[----:B------:R-:W-:Y:S02]  /*28a0*/  IMAD.MOV.U32 R12, RZ, RZ, R54 ;  /* 0x000000ffff0c7224 */ /* 0x000fe400078e0036 */
[C---:B------:R-:W-:Y:S02]  /*28b0*/  IMAD R57, R67.reuse, R63, R6 ;  /* 0x0000003f43397224 */ /* 0x040fe400078e0206 */
[----:B------:R-:W-:-:S04]  /*28c0*/  IMAD.WIDE.U32 R4, R67, R62, R12 ;  /* 0x0000003e43047225 */ /* 0x000fc800078e000c */
[----:B------:R-:W-:Y:S01]  /*28d0*/  IMAD.IADD R5, R5, 0x1, R57 ;  /* 0x0000000105057824 */ /* 0x000fe200078e0239 */
[----:B--2---:R-:W-:-:S04]  /*28e0*/  LEA R14, P0, R4, R64, 0x1 ;  /* 0x00000040040e7211 */ /* 0x004fc800078008ff */
[----:B------:R-:W-:-:S05]  /*28f0*/  LEA.HI.X R15, R4, R65, R5, 0x1, P0 ;  /* 0x00000041040f7211 */ /* 0x000fca00000f0c05 */
[----:B------:R0:W2:Y:S01]  /*2900*/  @P2 LDG.E.LTC128B.U16 R9, desc[UR36][R14.64] ;  /* 0x000000240e092981 */ /* 0x0000a2000c1e1520 */
[----:B------:R-:W-:Y:S01]  /*2910*/  IMAD.WIDE.U32 R4, R67, R62, R10 ;  /* 0x0000003e43047225 */ /* 0x000fe200078e000a */
[----:B------:R-:W-:Y:S03]  /*2920*/  BSSY B1, `(.L_x_37) ;  /* 0x0000013000017945 */ /* 0x000fe60003800000 */
[----:B------:R-:W-:Y:S02]  /*2930*/  IMAD.IADD R5, R57, 0x1, R5 ;  /* 0x0000000139057824 */ /* 0x000fe400078e0205 */
[----:B------:R-:W-:Y:S01]  /*2940*/  IMAD.WIDE.U32 R20, R51, R60, R4 ;  /* 0x0000003c33147225 */ /* 0x000fe200078e0004 */
[----:B0-----:R-:W-:-:S03]  /*2950*/  SHF.L.U64.HI R15, R62, 0x3, R63 ;  /* 0x000000033e0f7819 */ /* 0x001fc6000001023f */
[----:B------:R-:W-:Y:S01]  /*2960*/  IMAD.IADD R5, R53, 0x1, R21 ;  /* 0x0000000135057824 */ /* 0x000fe200078e0215 */
[----:B------:R-:W-:Y:S01]  /*2970*/  LEA R4, P4, R20, R64, 0x1 ;  /* 0x0000004014047211 */ /* 0x000fe200078808ff */
[----:B------:R-:W-:-:S03]  /*2980*/  IMAD.SHL.U32 R14, R62, 0x8, RZ ;  /* 0x000000083e0e7824 */ /* 0x000fc600078e00ff */
[----:B------:R-:W-:Y:S01]  /*2990*/  LEA.HI.X R5, R20, R65, R5, 0x1, P4 ;  /* 0x0000004114057211 */ /* 0x000fe200020f0c05 */
[----:B--2---:R-:W-:-:S04]  /*29a0*/  IMAD.U32 R6, R9, 0x10000, RZ ;  /* 0x0001000009067824 */ /* 0x004fc800078e00ff */
[----:B------:R-:W-:Y:S01]  /*29b0*/  FMUL R7, R6, R49 ;  /* 0x0000003106077220 */ /* 0x000fe20000400000 */
[----:B------:R-:W-:-:S03]  /*29c0*/  LEA R6, P0, R52, UR4, 0x1 ;  /* 0x0000000434067c11 */ /* 0x000fc6000f8008ff */
[----:B------:R-:W-:Y:S01]  /*29d0*/  FFMA R40, R40, R48, R7 ;  /* 0x0000003028287223 */ /* 0x000fe20000000007 */
[----:B------:R-:W-:Y:S02]  /*29e0*/  LEA.HI.X R7, R52, UR5, R69, 0x1, P0 ;  /* 0x0000000534077c11 */ /* 0x000fe400080f0c45 */
[----:B------:R-:W-:Y:S02]  /*29f0*/  ISETP.GT.AND P0, PT, R8, 0x1, PT ;  /* 0x000000010800780c */ /* 0x000fe40003f04270 */
[----:B------:R-:W-:Y:S02]  /*2a00*/  F2FP.BF16.F32.PACK_AB R40, RZ, R40 ;  /* 0x00000028ff28723e */ /* 0x000fe400000010ff */
[----:B------:R-:W-:-:S03]  /*2a10*/  ISETP.GT.AND P3, PT, R3, RZ, P0 ;  /* 0x000000ff0300720c */ /* 0x000fc60000764270 */
[----:B------:R0:W-:Y:S10]  /*2a20*/  @P2 STG.E.U16 desc[UR36][R6.64], R40 ;  /* 0x0000002806002986 */ /* 0x0001f4000c101524 */
[----:B------:R-:W-:Y:S05]  /*2a30*/  @!P3 BRA `(.L_x_38) ;  /* 0x000000000004b947 */ /* 0x000fea0003800000 */
[----:B------:R1:W5:Y:S02]  /*2a40*/  LDG.E.LTC128B.U16 R9, desc[UR36][R4.64+0x2] ;  /* 0x0000022404097981 */ /* 0x000364000c1e1520 */
.L_x_38:
[----:B------:R-:W-:Y:S05]  /*2a50*/  BSYNC B1 ;  /* 0x0000000000017941 */ /* 0x000fea0003800000 */
.L_x_37:
[----:B-----5:R-:W-:Y:S01]  /*2a60*/  IMAD.U32 R12, R9, 0x10000, RZ ;  /* 0x00010000090c7824 */ /* 0x020fe200078e00ff */
[----:B------:R-:W-:Y:S01]  /*2a70*/  ISETP.GT.AND P1, PT, R3, 0x8, P1 ;  /* 0x000000080300780c */ /* 0x000fe20000f24270 */
[----:B------:R-:W-:Y:S01]  /*2a80*/  IMAD.WIDE.U32 R20, R67, R62, R14 ;  /* 0x0000003e43147225 */ /* 0x000fe200078e000e */
[----:B0-----:R-:W-:-:S03]  /*2a90*/  PRMT R40, R9, 0x7610, R40 ;  /* 0x0000761009287816 */ /* 0x001fc60000000028 */
[----:B------:R-:W-:Y:S01]  /*2aa0*/  FMUL R12, R12, R49 ;  /* 0x000000310c0c7220 */ /* 0x000fe20000400000 */
[----:B------:R-:W-:Y:S01]  /*2ab0*/  IMAD.IADD R57, R57, 0x1, R21 ;  /* 0x0000000139397824 */ /* 0x000fe200078e0215 */
[----:B------:R-:W-:Y:S02]  /*2ac0*/  IADD3 R54, P2, R54, R20, RZ ;  /* 0x0000001436367210 */ /* 0x000fe40007f5e0ff */
[----:B------:R-:W-:-:S03]  /*2ad0*/  FFMA R12, R41, R48, R12 ;  /* 0x00000030290c7223 */ /* 0x000fc6000000000c */
[----:B------:R-:W-:Y:S02]  /*2ae0*/  IMAD.X R13, R57, 0x1, R13, P2 ;  /* 0x00000001390d7824 */ /* 0x000fe400010e060d */
[----:B------:R-:W-:Y:S02]  /*2af0*/  F2FP.BF16.F32.PACK_AB R12, RZ, R12 ;  /* 0x0000000cff0c723e */ /* 0x000fe400000010ff */
[----:B------:R-:W-:Y:S02]  /*2b00*/  LEA R14, P2, R54, R64, 0x1 ;  /* 0x00000040360e7211 */ /* 0x000fe400078408ff */
[----:B------:R-:W-:Y:S02]  /*2b10*/  PRMT R21, R12, 0x7610, R21 ;  /* 0x000076100c157816 */ /* 0x000fe40000000015 */
[----:B------:R-:W-:-:S03]  /*2b20*/  LEA.HI.X R15, R54, R65, R13, 0x1, P2 ;  /* 0x00000041360f7211 */ /* 0x000fc600010f0c0d */
[----:B------:R0:W-:Y:S04]  /*2b30*/  @P3 STG.E.U16 desc[UR36][R6.64+0x2], R21 ;  /* 0x0000021506003986 */ /* 0x0001e8000c101524 */
[----:B------:R-:W2:Y:S01]  /*2b40*/  @P1 LDG.E.LTC128B.U16 R40, desc[UR36][R14.64] ;  /* 0x000000240e281981 */ /* 0x000ea2000c1e1520 */
[----:B------:R-:W-:Y:S01]  /*2b50*/  IADD3 R20, P2, R10, R20, RZ ;  /* 0x000000140a147210 */ /* 0x000fe20007f5e0ff */
[----:B------:R-:W-:Y:S01]  /*2b60*/  BSSY B1, `(.L_x_39) ;  /* 0x0000011000017945 */ /* 0x000fe20003800000 */
[C---:B------:R-:W-:Y:S02]  /*2b70*/  SHF.L.U64.HI R13, R58.reuse, 0x4, R59 ;  /* 0x000000043a0d7819 */ /* 0x040fe4000001023b */
[----:B------:R-:W-:Y:S01]  /*2b80*/  ISETP.GT.AND P0, PT, R3, 0x8, P0 ;  /* 0x000000080300780c */ /* 0x000fe20000704270 */
[----:B0-----:R-:W-:Y:S01]  /*2b90*/  IMAD.X R21, R11, 0x1, R57, P2 ;  /* 0x000000010b157824 */ /* 0x001fe200010e0639 */
[----:B------:R-:W-:Y:S01]  /*2ba0*/  LEA R12, P2, R58, R6, 0x4 ;  /* 0x000000063a0c7211 */ /* 0x000fe200078420ff */
[----:B------:R-:W-:-:S04]  /*2bb0*/  IMAD.WIDE.U32 R20, R51, R60, R20 ;  /* 0x0000003c33147225 */ /* 0x000fc800078e0014 */
[----:B------:R-:W-:Y:S02]  /*2bc0*/  IMAD.X R13, R13, 0x1, R7, P2 ;  /* 0x000000010d0d7824 */ /* 0x000fe400010e0607 */
[----:B------:R-:W-:Y:S02]  /*2bd0*/  IMAD.IADD R11, R53, 0x1, R21 ;  /* 0x00000001350b7824 */ /* 0x000fe400078e0215 */
[----:B--2---:R-:W-:-:S04]  /*2be0*/  IMAD.U32 R10, R40, 0x10000, RZ ;  /* 0x00010000280a7824 */ /* 0x004fc800078e00ff */
[----:B------:R-:W-:Y:S01]  /*2bf0*/  FMUL R9, R10, R49 ;  /* 0x000000310a097220 */ /* 0x000fe20000400000 */
[----:B------:R-:W-:-:S03]  /*2c00*/  LEA R10, P3, R20, R64, 0x1 ;  /* 0x00000040140a7211 */ /* 0x000fc600078608ff */
[----:B------:R-:W-:Y:S01]  /*2c10*/  FFMA R9, R42, R48, R9 ;  /* 0x000000302a097223 */ /* 0x000fe20000000009 */
[----:B------:R-:W-:-:S04]  /*2c20*/  LEA.HI.X R11, R20, R65, R11, 0x1, P3 ;  /* 0x00000041140b7211 */ /* 0x000fc800018f0c0b */
[----:B------:R-:W-:-:S05]  /*2c30*/  F2FP.BF16.F32.PACK_AB R9, RZ, R9 ;  /* 0x00000009ff09723e */ /* 0x000fca00000010ff */
[----:B------:R0:W-:Y:S01]  /*2c40*/  @P1 STG.E.U16 desc[UR36][R12.64], R9 ;  /* 0x000000090c001986 */ /* 0x0001e2000c101524 */
[----:B------:R-:W-:Y:S05]  /*2c50*/  @!P0 BRA `(.L_x_40) ;  /* 0x0000000000048947 */ /* 0x000fea0003800000 */
[----:B------:R2:W5:Y:S02]  /*2c60*/  LDG.E.LTC128B.U16 R40, desc[UR36][R10.64+0x2] ;  /* 0x000002240a287981 */ /* 0x000564000c1e1520 */
.L_x_40:
[----:B------:R-:W-:Y:S05]  /*2c70*/  BSYNC B1 ;  /* 0x0000000000017941 */ /* 0x000fea0003800000 */
.L_x_39:
[----:B-----5:R-:W-:Y:S01]  /*2c80*/  IMAD.U32 R14, R40, 0x10000, RZ ;  /* 0x00010000280e7824 */ /* 0x020fe200078e00ff */
[----:B------:R-:W-:Y:S01]  /*2c90*/  ISETP.GT.AND P1, PT, R8, 0x8, PT ;  /* 0x000000080800780c */ /* 0x000fe20003f24270 */
[----:B------:R-:W-:Y:S02]  /*2ca0*/  BSSY B1, `(.L_x_41) ;  /* 0x0000008000017945 */ /* 0x000fe40003800000 */
[----:B------:R-:W-:Y:S01]  /*2cb0*/  FMUL R14, R14, R49 ;  /* 0x000000310e0e7220 */ /* 0x000fe20000400000 */
[----:B------:R-:W-:-:S03]  /*2cc0*/  ISETP.GT.AND P2, PT, R3, RZ, P1 ;  /* 0x000000ff0300720c */ /* 0x000fc60000f44270 */
[----:B------:R-:W-:-:S05]  /*2cd0*/  FFMA R14, R43, R48, R14 ;  /* 0x000000302b0e7223 */ /* 0x000fca000000000e */
[----:B------:R-:W-:-:S05]  /*2ce0*/  F2FP.BF16.F32.PACK_AB R14, RZ, R14 ;  /* 0x0000000eff0e723e */ /* 0x000fca00000010ff */
[----:B------:R3:W-:Y:S01]  /*2cf0*/  @P0 STG.E.U16 desc[UR36][R12.64+0x2], R14 ;  /* 0x0000020e0c000986 */ /* 0x0007e2000c101524 */
[----:B------:R-:W-:Y:S05]  /*2d00*/  @!P2 BRA `(.L_x_42) ;  /* 0x000000000004a947 */ /* 0x000fea0003800000 */
[----:B------:R4:W5:Y:S02]  /*2d10*/  LDG.E.LTC128B.U16 R40, desc[UR36][R4.64+0x10] ;  /* 0x0000102404287981 */ /* 0x000964000c1e1520 */
.L_x_42:
[----:B------:R-:W-:Y:S05]  /*2d20*/  BSYNC B1 ;  /* 0x0000000000017941 */ /* 0x000fea0003800000 */
.L_x_41:
[----:B---3-5:R-:W-:Y:S01]  /*2d30*/  IMAD.U32 R14, R40, 0x10000, RZ ;  /* 0x00010000280e7824 */ /* 0x028fe200078e00ff */
[----:B------:R-:W-:Y:S01]  /*2d40*/  ISETP.GT.AND P0, PT, R8, 0x9, PT ;  /* 0x000000090800780c */ /* 0x000fe20003f04270 */
[----:B------:R-:W-:Y:S02]  /*2d50*/  BSSY B1, `(.L_x_43) ;  /* 0x0000008000017945 */ /* 0x000fe40003800000 */
[----:B0-----:R-:W-:Y:S01]  /*2d60*/  FMUL R9, R14, R49 ;  /* 0x000000310e097220 */ /* 0x001fe20000400000 */
[----:B------:R-:W-:-:S03]  /*2d70*/  ISETP.GT.AND P3, PT, R3, RZ, P0 ;  /* 0x000000ff0300720c */ /* 0x000fc60000764270 */
[----:B------:R-:W-:-:S05]  /*2d80*/  FFMA R9, R44, R48, R9 ;  /* 0x000000302c097223 */ /* 0x000fca0000000009 */
[----:B------:R-:W-:-:S05]  /*2d90*/  F2FP.BF16.F32.PACK_AB R9, RZ, R9 ;  /* 0x00000009ff09723e */ /* 0x000fca00000010ff */
[----:B------:R0:W-:Y:S01]  /*2da0*/  @P2 STG.E.U16 desc[UR36][R6.64+0x10], R9 ;  /* 0x0000100906002986 */ /* 0x0001e2000c101524 */
[----:B------:R-:W-:Y:S05]  /*2db0*/  @!P3 BRA `(.L_x_44) ;  /* 0x000000000004b947 */ /* 0x000fea0003800000 */
[----:B------:R3:W5:Y:S02]  /*2dc0*/  LDG.E.LTC128B.U16 R40, desc[UR36][R4.64+0x12] ;  /* 0x0000122404287981 */ /* 0x000764000c1e1520 */
.L_x_44:
[----:B------:R-:W-:Y:S05]  /*2dd0*/  BSYNC B1 ;  /* 0x0000000000017941 */ /* 0x000fea0003800000 */
.L_x_43:
[----:B-----5:R-:W-:Y:S01]  /*2de0*/  IMAD.U32 R14, R40, 0x10000, RZ ;  /* 0x00010000280e7824 */ /* 0x020fe200078e00ff */
[----:B------:R-:W-:Y:S01]  /*2df0*/  ISETP.GT.AND P1, PT, R3, 0x8, P1 ;  /* 0x000000080300780c */ /* 0x000fe20000f24270 */
[----:B------:R-:W-:Y:S02]  /*2e00*/  BSSY B1, `(.L_x_45) ;  /* 0x0000007000017945 */ /* 0x000fe40003800000 */
[----:B------:R-:W-:-:S04]  /*2e10*/  FMUL R14, R14, R49 ;  /* 0x000000310e0e7220 */ /* 0x000fc80000400000 */
[----:B------:R-:W-:-:S05]  /*2e20*/  FFMA R14, R45, R48, R14 ;  /* 0x000000302d0e7223 */ /* 0x000fca000000000e */
[----:B------:R-:W-:-:S05]  /*2e30*/  F2FP.BF16.F32.PACK_AB R14, RZ, R14 ;  /* 0x0000000eff0e723e */ /* 0x000fca00000010ff */
[----:B------:R0:W-:Y:S01]  /*2e40*/  @P3 STG.E.U16 desc[UR36][R6.64+0x12], R14 ;  /* 0x0000120e06003986 */ /* 0x0001e2000c101524 */
[----:B------:R-:W-:Y:S05]  /*2e50*/  @!P1 BRA `(.L_x_46) ;  /* 0x0000000000049947 */ /* 0x000fea0003800000 */
[----:B------:R0:W5:Y:S02]  /*2e60*/  LDG.E.LTC128B.U16 R40, desc[UR36][R10.64+0x10] ;  /* 0x000010240a287981 */ /* 0x000164000c1e1520 */
.L_x_46:
[----:B------:R-:W-:Y:S05]  /*2e70*/  BSYNC B1 ;  /* 0x0000000000017941 */ /* 0x000fea0003800000 */
.L_x_45:
[----:B0----5:R-:W-:Y:S01]  /*2e80*/  IMAD.U32 R14, R40, 0x10000, RZ ;  /* 0x00010000280e7824 */ /* 0x021fe200078e00ff */
        /* <DEDUP_REMOVED lines=8> */
.L_x_48:
[----:B------:R-:W-:Y:S05]  /*2f10*/  BSYNC B1 ;  /* 0x0000000000017941 */ /* 0x000fea0003800000 */
.L_x_47:
        /* <DEDUP_REMOVED lines=10> */
.L_x_50:
[----:B------:R-:W-:Y:S05]  /*2fc0*/  BSYNC B1 ;  /* 0x0000000000017941 */ /* 0x000fea0003800000 */
.L_x_49:
[----:B0----5:R-:W-:Y:S01]  /*2fd0*/  IMAD.U32 R14, R40, 0x10000, RZ ;  /* 0x00010000280e7824 */ /* 0x021fe200078e00ff */
        /* <DEDUP_REMOVED lines=9> */
.L_x_52:
[----:B------:R-:W-:Y:S05]  /*3070*/  BSYNC B1 ;  /* 0x0000000000017941 */ /* 0x000fea0003800000 */
.L_x_51:
        /* <DEDUP_REMOVED lines=9> */
.L_x_54:
[----:B------:R-:W-:Y:S05]  /*3110*/  BSYNC B1 ;  /* 0x0000000000017941 */ /* 0x000fea0003800000 */
.L_x_53:
        /* <DEDUP_REMOVED lines=9> */
.L_x_56:
[----:B------:R-:W-:Y:S05]  /*31b0*/  BSYNC B1 ;  /* 0x0000000000017941 */ /* 0x000fea0003800000 */
.L_x_55:
        /* <DEDUP_REMOVED lines=10> */
.L_x_58:
[----:B------:R-:W-:Y:S05]  /*3260*/  BSYNC B1 ;  /* 0x0000000000017941 */ /* 0x000fea0003800000 */
.L_x_57:
        /* <DEDUP_REMOVED lines=10> */
.L_x_60:
[----:B------:R-:W-:Y:S05]  /*3310*/  BSYNC B1 ;  /* 0x0000000000017941 */ /* 0x000fea0003800000 */
.L_x_59:
        /* <DEDUP_REMOVED lines=9> */
.L_x_62:
[----:B------:R-:W-:Y:S05]  /*33b0*/  BSYNC B1 ;  /* 0x0000000000017941 */ /* 0x000fea0003800000 */
.L_x_61:
        /* <DEDUP_REMOVED lines=9> */
.L_x_64:
[----:B------:R-:W-:Y:S05]  /*3450*/  BSYNC B1 ;  /* 0x0000000000017941 */ /* 0x000fea0003800000 */
.L_x_63:
        /* <DEDUP_REMOVED lines=10> */
.L_x_66:
[----:B------:R-:W-:Y:S05]  /*3500*/  BSYNC B1 ;  /* 0x0000000000017941 */ /* 0x000fea0003800000 */
.L_x_65:
        /* <DEDUP_REMOVED lines=10> */
.L_x_68:
[----:B------:R-:W-:Y:S05]  /*35b0*/  BSYNC B1 ;  /* 0x0000000000017941 */ /* 0x000fea0003800000 */
.L_x_67:
        /* <DEDUP_REMOVED lines=9> */
.L_x_70:
[----:B------:R-:W-:Y:S05]  /*3650*/  BSYNC B1 ;  /* 0x0000000000017941 */ /* 0x000fea0003800000 */
.L_x_69:
        /* <DEDUP_REMOVED lines=9> */
.L_x_72:
[----:B------:R-:W-:Y:S05]  /*36f0*/  BSYNC B1 ;  /* 0x0000000000017941 */ /* 0x000fea0003800000 */
.L_x_71:
        /* <DEDUP_REMOVED lines=10> */
.L_x_74:
[----:B------:R-:W-:Y:S05]  /*37a0*/  BSYNC B1 ;  /* 0x0000000000017941 */ /* 0x000fea0003800000 */
.L_x_73:
        /* <DEDUP_REMOVED lines=10> */
.L_x_76:
[----:B------:R-:W-:Y:S05]  /*3850*/  BSYNC B1 ;  /* 0x0000000000017941 */ /* 0x000fea0003800000 */
.L_x_75:
[----:B01-345:R-:W-:Y:S01]  /*3860*/  IMAD.U32 R4, R40, 0x10000, RZ ;  /* 0x0001000028047824 */ /* 0x03bfe200078e00ff */
        /* <DEDUP_REMOVED lines=8> */
.L_x_78:
[----:B------:R-:W-:Y:S05]  /*38f0*/  BSYNC B1 ;  /* 0x0000000000017941 */ /* 0x000fea0003800000 */
.L_x_77:
[----:B0----5:R-:W-:Y:S01]  /*3900*/  IMAD.U32 R4, R40, 0x10000, RZ ;  /* 0x0001000028047824 */ /* 0x021fe200078e00ff */
[----:B------:R-:W-:Y:S01]  /*3910*/  ISETP.GT.AND P0, PT, R3, 0x8, P0 ;  /* 0x000000080300780c */ /* 0x000fe20000704270 */
[----:B------:R-:W-:Y:S02]  /*3920*/  BSSY B1, `(.L_x_79) ;  /* 0x000000a000017945 */ /* 0x000fe40003800000 */
[----:B------:R-:W-:Y:S01]  /*3930*/  FMUL R5, R4, R49 ;  /* 0x0000003104057220 */ /* 0x000fe20000400000 */
[----:B------:R-:W-:-:S03]  /*3940*/  @P1 IMAD.MOV.U32 R4, RZ, RZ, R12 ;  /* 0x000000ffff041224 */ /* 0x000fc600078e000c */
[----:B------:R-:W-:-:S05]  /*3950*/  FFMA R5, R30, R48, R5 ;  /* 0x000000301e057223 */ /* 0x000fca0000000005 */
[----:B------:R-:W-:-:S04]  /*3960*/  F2FP.BF16.F32.PACK_AB R5, RZ, R5 ;  /* 0x00000005ff05723e */ /* 0x000fc800000010ff */
[----:B------:R-:W-:Y:S01]  /*3970*/  PRMT R6, R5, 0x7610, R6 ;  /* 0x0000761005067816 */ /* 0x000fe20000000006 */
[----:B------:R-:W-:-:S05]  /*3980*/  @P1 IMAD.MOV.U32 R5, RZ, RZ, R13 ;  /* 0x000000ffff051224 */ /* 0x000fca00078e000d */
[----:B------:R0:W-:Y:S01]  /*3990*/  @P1 STG.E.U16 desc[UR36][R4.64+0x50], R6 ;  /* 0x0000500604001986 */ /* 0x0001e2000c101524 */
[----:B------:R-:W-:Y:S05]  /*39a0*/  @!P0 BRA `(.L_x_80) ;  /* 0x0000000000048947 */ /* 0x000fea0003800000 */
[----:B------:R3:W5:Y:S02]  /*39b0*/  LDG.E.LTC128B.U16 R40, desc[UR36][R10.64+0x52] ;  /* 0x000052240a287981 */ /* 0x000764000c1e1520 */
.L_x_80:
[----:B------:R-:W-:Y:S05]  /*39c0*/  BSYNC B1 ;  /* 0x0000000000017941 */ /* 0x000fea0003800000 */
.L_x_79:
[----:B------:R-:W-:Y:S05]  /*39d0*/  @!P0 BRA `(.L_x_81) ;  /* 0x0000000400e08947 */ /* 0x000fea0003800000 */
[----:B-----5:R-:W-:-:S04]  /*39e0*/  IMAD.U32 R40, R40, 0x10000, RZ ;  /* 0x0001000028287824 */ /* 0x020fc800078e00ff */
[----:B------:R-:W-:-:S04]  /*39f0*/  FMUL R40, R40, R49 ;  /* 0x0000003128287220 */ /* 0x000fc80000400000 */
[----:B------:R-:W-:-:S05]  /*3a00*/  FFMA R40, R31, R48, R40 ;  /* 0x000000301f287223 */ /* 0x000fca0000000028 */
[----:B------:R-:W-:-:S05]  /*3a10*/  F2FP.BF16.F32.PACK_AB R40, RZ, R40 ;  /* 0x00000028ff28723e */ /* 0x000fca00000010ff */
[----:B------:R4:W-:Y:S01]  /*3a20*/  STG.E.U16 desc[UR36][R12.64+0x52], R40 ;  /* 0x000052280c007986 */ /* 0x0009e2000c101524 */
[----:B------:R-:W-:Y:S05]  /*3a30*/  BRA `(.L_x_81) ;  /* 0x0000000400c87947 */ /* 0x000fea0003800000 */
.L_x_36:
[----:B------:R-:W-:Y:S01]  /*3a40*/  ULDC.64 UR4, c[0x0][0x5c0] ;  /* 0x0001700000047ab9 */ /* 0x000fe20000000a00 */
[----:B------:R-:W-:Y:S01]  /*3a50*/  ISETP.GT.AND P3, PT, R8, 0x1, PT ;  /* 0x000000010800780c */ /* 0x000fe20003f64270 */
[-C--:B------:R-:W-:Y:S01]  /*3a60*/  FMUL R40, R40, R48.reuse ;  /* 0x0000003028287220 */ /* 0x080fe20000400000 */
[----:B------:R-:W-:Y:S01]  /*3a70*/  LEA R4, P0, R52, UR4, 0x1 ;  /* 0x0000000434047c11 */ /* 0x000fe2000f8008ff */
[-C--:B------:R-:W-:Y:S01]  /*3a80*/  FMUL R41, R41, R48.reuse ;  /* 0x0000003029297220 */ /* 0x080fe20000400000 */
[----:B------:R-:W-:Y:S01]  /*3a90*/  ISETP.GT.AND P1, PT, R3, 0x8, P1 ;  /* 0x000000080300780c */ /* 0x000fe20000f24270 */
[-C--:B------:R-:W-:Y:S01]  /*3aa0*/  FMUL R42, R42, R48.reuse ;  /* 0x000000302a2a7220 */ /* 0x080fe20000400000 */
[----:B------:R-:W-:Y:S01]  /*3ab0*/  LEA.HI.X R5, R52, UR5, R69, 0x1, P0 ;  /* 0x0000000534057c11 */ /* 0x000fe200080f0c45 */
[-C--:B------:R-:W-:Y:S01]  /*3ac0*/  FMUL R43, R43, R48.reuse ;  /* 0x000000302b2b7220 */ /* 0x080fe20000400000 */
[----:B------:R-:W-:Y:S01]  /*3ad0*/  ISETP.GT.AND P0, PT, R3, RZ, P3 ;  /* 0x000000ff0300720c */ /* 0x000fe20001f04270 */
[----:B------:R-:W-:Y:S01]  /*3ae0*/  FMUL R44, R44, R48 ;  /* 0x000000302c2c7220 */ /* 0x000fe20000400000 */
[----:B------:R-:W-:Y:S01]  /*3af0*/  F2FP.BF16.F32.PACK_AB R40, RZ, R40 ;  /* 0x00000028ff28723e */ /* 0x000fe200000010ff */
[-C--:B------:R-:W-:Y:S01]  /*3b00*/  FMUL R45, R45, R48.reuse ;  /* 0x000000302d2d7220 */ /* 0x080fe20000400000 */
[----:B------:R-:W-:Y:S01]  /*3b10*/  F2FP.BF16.F32.PACK_AB R41, RZ, R41 ;  /* 0x00000029ff29723e */ /* 0x000fe200000010ff */
[-C--:B------:R-:W-:Y:S01]  /*3b20*/  FMUL R46, R46, R48.reuse ;  /* 0x000000302e2e7220 */ /* 0x080fe20000400000 */
[----:B------:R-:W-:Y:S01]  /*3b30*/  ISETP.GT.AND P3, PT, R3, 0x8, P3 ;  /* 0x000000080300780c */ /* 0x000fe20001f64270 */
[----:B------:R-:W-:Y:S01]  /*3b40*/  @P2 STG.E.U16 desc[UR36][R4.64], R40 ;  /* 0x0000002804002986 */ /* 0x000fe2000c101524 */
[----:B------:R-:W-:Y:S01]  /*3b50*/  ISETP.GT.AND P2, PT, R8, 0x8, PT ;  /* 0x000000080800780c */ /* 0x000fe20003f44270 */
[-C--:B------:R-:W-:Y:S01]  /*3b60*/  FMUL R47, R47, R48.reuse ;  /* 0x000000302f2f7220 */ /* 0x080fe20000400000 */
[----:B------:R-:W-:Y:S01]  /*3b70*/  SHF.L.U64.HI R59, R58, 0x4, R59 ;  /* 0x000000043a3b7819 */ /* 0x000fe2000001023b */
[----:B------:R-:W-:Y:S01]  /*3b80*/  FMUL R32, R32, R48 ;  /* 0x0000003020207220 */ /* 0x000fe20000400000 */
[----:B------:R-:W-:Y:S01]  /*3b90*/  LEA R6, P4, R58, R4, 0x4 ;  /* 0x000000043a067211 */ /* 0x000fe200078820ff */
[----:B------:R-:W-:Y:S01]  /*3ba0*/  @P0 STG.E.U16 desc[UR36][R4.64+0x2], R41 ;  /* 0x0000022904000986 */ /* 0x000fe2000c101524 */
[----:B------:R-:W-:Y:S01]  /*3bb0*/  ISETP.GT.AND P5, PT, R3, RZ, P2 ;  /* 0x000000ff0300720c */ /* 0x000fe200017a4270 */
[----:B------:R-:W-:Y:S01]  /*3bc0*/  FMUL R33, R33, R48 ;  /* 0x0000003021217220 */ /* 0x000fe20000400000 */
[----:B------:R-:W-:Y:S01]  /*3bd0*/  ISETP.GT.AND P0, PT, R8, 0x9, PT ;  /* 0x000000090800780c */ /* 0x000fe20003f04270 */
[----:B------:R-:W-:Y:S01]  /*3be0*/  IMAD.X R7, R59, 0x1, R5, P4 ;  /* 0x000000013b077824 */ /* 0x000fe200020e0605 */
[----:B------:R-:W-:Y:S01]  /*3bf0*/  F2FP.BF16.F32.PACK_AB R42, RZ, R42 ;  /* 0x0000002aff2a723e */ /* 0x000fe200000010ff */
[-C--:B------:R-:W-:Y:S01]  /*3c00*/  FMUL R34, R34, R48.reuse ;  /* 0x0000003022227220 */ /* 0x080fe20000400000 */
[----:B------:R-:W-:Y:S01]  /*3c10*/  F2FP.BF16.F32.PACK_AB R43, RZ, R43 ;  /* 0x0000002bff2b723e */ /* 0x000fe200000010ff */
[----:B------:R-:W-:Y:S01]  /*3c20*/  FMUL R35, R35, R48 ;  /* 0x0000003023237220 */ /* 0x000fe20000400000 */
[C---:B------:R-:W-:Y:S01]  /*3c30*/  ISETP.GT.AND P4, PT, R3.reuse, RZ, P0 ;  /* 0x000000ff0300720c */ /* 0x040fe20000784270 */
[----:B------:R-:W-:Y:S01]  /*3c40*/  @P1 STG.E.U16 desc[UR36][R6.64], R42 ;  /* 0x0000002a06001986 */ /* 0x000fe2000c101524 */
[----:B------:R-:W-:Y:S01]  /*3c50*/  F2FP.BF16.F32.PACK_AB R44, RZ, R44 ;  /* 0x0000002cff2c723e */ /* 0x000fe200000010ff */
[-C--:B------:R-:W-:Y:S01]  /*3c60*/  FMUL R36, R36, R48.reuse ;  /* 0x0000003024247220 */ /* 0x080fe20000400000 */
[----:B------:R-:W-:Y:S01]  /*3c70*/  ISETP.GT.AND P2, PT, R3, 0x8, P2 ;  /* 0x000000080300780c */ /* 0x000fe20001744270 */
[----:B------:R-:W-:Y:S01]  /*3c80*/  @P3 STG.E.U16 desc[UR36][R6.64+0x2], R43 ;  /* 0x0000022b06003986 */ /* 0x000fe2000c101524 */
[----:B------:R-:W-:Y:S01]  /*3c90*/  ISETP.GT.AND P3, PT, R8, 0x10, PT ;  /* 0x000000100800780c */ /* 0x000fe20003f64270 */
[-C--:B------:R-:W-:Y:S01]  /*3ca0*/  FMUL R37, R37, R48.reuse ;  /* 0x0000003025257220 */ /* 0x080fe20000400000 */
[----:B------:R-:W-:Y:S01]  /*3cb0*/  F2FP.BF16.F32.PACK_AB R45, RZ, R45 ;  /* 0x0000002dff2d723e */ /* 0x000fe200000010ff */
[----:B------:R-:W-:Y:S01]  /*3cc0*/  @P5 STG.E.U16 desc[UR36][R4.64+0x10], R44 ;  /* 0x0000102c04005986 */ /* 0x000fe2000c101524 */
[C---:B------:R-:W-:Y:S01]  /*3cd0*/  ISETP.GT.AND P0, PT, R3.reuse, 0x8, P0 ;  /* 0x000000080300780c */ /* 0x040fe20000704270 */
[-C--:B------:R-:W-:Y:S01]  /*3ce0*/  FMUL R38, R38, R48.reuse ;  /* 0x0000003026267220 */ /* 0x080fe20000400000 */
[----:B------:R-:W-:Y:S01]  /*3cf0*/  ISETP.GT.AND P5, PT, R3, RZ, P3 ;  /* 0x000000ff0300720c */ /* 0x000fe20001fa4270 */
[----:B------:R-:W-:Y:S01]  /*3d00*/  @P4 STG.E.U16 desc[UR36][R4.64+0x12], R45 ;  /* 0x0000122d04004986 */ /* 0x000fe2000c101524 */
[----:B------:R-:W-:Y:S01]  /*3d10*/  ISETP.GT.AND P1, PT, R8, 0x11, PT ;  /* 0x000000110800780c */ /* 0x000fe20003f24270 */
[----:B------:R-:W-:Y:S01]  /*3d20*/  FMUL R39, R39, R48 ;  /* 0x0000003027277220 */ /* 0x000fe20000400000 */
[----:B------:R-:W-:Y:S01]  /*3d30*/  F2FP.BF16.F32.PACK_AB R46, RZ, R46 ;  /* 0x0000002eff2e723e */ /* 0x000fe200000010ff */
[-C--:B------:R-:W-:Y:S01]  /*3d40*/  FMUL R24, R24, R48.reuse ;  /* 0x0000003018187220 */ /* 0x080fe20000400000 */
[----:B------:R-:W-:Y:S01]  /*3d50*/  ISETP.GT.AND P4, PT, R3, RZ, P1 ;  /* 0x000000ff0300720c */ /* 0x000fe20000f84270 */
[----:B------:R-:W-:Y:S01]  /*3d60*/  FMUL R25, R25, R48 ;  /* 0x0000003019197220 */ /* 0x000fe20000400000 */
[----:B------:R-:W-:Y:S01]  /*3d70*/  F2FP.BF16.F32.PACK_AB R47, RZ, R47 ;  /* 0x0000002fff2f723e */ /* 0x000fe200000010ff */
[----:B------:R-:W-:Y:S01]  /*3d80*/  @P2 STG.E.U16 desc[UR36][R6.64+0x10], R46 ;  /* 0x0000102e06002986 */ /* 0x000fe2000c101524 */
[----:B------:R-:W-:Y:S01]  /*3d90*/  F2FP.BF16.F32.PACK_AB R32, RZ, R32 ;  /* 0x00000020ff20723e */ /* 0x000fe200000010ff */
[-C--:B------:R-:W-:Y:S01]  /*3da0*/  FMUL R26, R26, R48.reuse ;  /* 0x000000301a1a7220 */ /* 0x080fe20000400000 */
[----:B------:R-:W-:Y:S01]  /*3db0*/  F2FP.BF16.F32.PACK_AB R33, RZ, R33 ;  /* 0x00000021ff21723e */ /* 0x000fe200000010ff */
[----:B------:R-:W-:Y:S01]  /*3dc0*/  @P0 STG.E.U16 desc[UR36][R6.64+0x12], R47 ;  /* 0x0000122f06000986 */ /* 0x000fe2000c101524 */
[----:B------:R-:W-:Y:S01]  /*3dd0*/  ISETP.GT.AND P0, PT, R3, 0x8, P3 ;  /* 0x000000080300780c */ /* 0x000fe20001f04270 */
[----:B------:R-:W-:Y:S01]  /*3de0*/  FMUL R27, R27, R48 ;  /* 0x000000301b1b7220 */ /* 0x000fe20000400000 */
[----:B------:R-:W-:Y:S01]  /*3df0*/  F2FP.BF16.F32.PACK_AB R34, RZ, R34 ;  /* 0x00000022ff22723e */ /* 0x000fe200000010ff */
[----:B------:R-:W-:Y:S01]  /*3e00*/  @P5 STG.E.U16 desc[UR36][R4.64+0x20], R32 ;  /* 0x0000202004005986 */ /* 0x000fe2000c101524 */
[----:B------:R-:W-:Y:S01]  /*3e10*/  ISETP.GT.AND P5, PT, R3, 0x8, P1 ;  /* 0x000000080300780c */ /* 0x000fe20000fa4270 */
[-C--:B------:R-:W-:Y:S01]  /*3e20*/  FMUL R28, R28, R48.reuse ;  /* 0x000000301c1c7220 */ /* 0x080fe20000400000 */
[C---:B------:R-:W-:Y:S01]  /*3e30*/  ISETP.GT.AND P1, PT, R8.reuse, 0x19, PT ;  /* 0x000000190800780c */ /* 0x040fe20003f24270 */
[----:B------:R-:W-:Y:S01]  /*3e40*/  @P4 STG.E.U16 desc[UR36][R4.64+0x22], R33 ;  /* 0x0000222104004986 */ /* 0x000fe2000c101524 */
[----:B------:R-:W-:Y:S01]  /*3e50*/  ISETP.GT.AND P4, PT, R8, 0x18, PT ;  /* 0x000000180800780c */ /* 0x000fe20003f84270 */
[-C--:B------:R-:W-:Y:S01]  /*3e60*/  FMUL R29, R29, R48.reuse ;  /* 0x000000301d1d7220 */ /* 0x080fe20000400000 */
[----:B------:R-:W-:Y:S01]  /*3e70*/  F2FP.BF16.F32.PACK_AB R35, RZ, R35 ;  /* 0x00000023ff23723e */ /* 0x000fe200000010ff */
[-C--:B------:R-:W-:Y:S01]  /*3e80*/  FMUL R30, R30, R48.reuse ;  /* 0x000000301e1e7220 */ /* 0x080fe20000400000 */
[C---:B------:R-:W-:Y:S01]  /*3e90*/  ISETP.GT.AND P2, PT, R3.reuse, RZ, P4 ;  /* 0x000000ff0300720c */ /* 0x040fe20002744270 */
[----:B------:R-:W-:Y:S01]  /*3ea0*/  @P0 STG.E.U16 desc[UR36][R6.64+0x20], R34 ;  /* 0x0000202206000986 */ /* 0x000fe2000c101524 */
[----:B------:R-:W-:Y:S01]  /*3eb0*/  ISETP.GT.AND P3, PT, R3, RZ, P1 ;  /* 0x000000ff0300720c */ /* 0x000fe20000f64270 */
[----:B------:R-:W-:Y:S01]  /*3ec0*/  FMUL R31, R31, R48 ;  /* 0x000000301f1f7220 */ /* 0x000fe20000400000 */
[C---:B------:R-:W-:Y:S01]  /*3ed0*/  ISETP.GT.AND P4, PT, R3.reuse, 0x8, P4 ;  /* 0x000000080300780c */ /* 0x040fe20002784270 */
[----:B------:R-:W-:Y:S01]  /*3ee0*/  @P5 STG.E.U16 desc[UR36][R6.64+0x22], R35 ;  /* 0x0000222306005986 */ /* 0x000fe2000c101524 */
[----:B------:R-:W-:-:S02]  /*3ef0*/  ISETP.GT.AND P5, PT, R3, 0x8, P1 ;  /* 0x000000080300780c */ /* 0x000fc40000fa4270 */
[----:B------:R-:W-:Y:S02]  /*3f00*/  F2FP.BF16.F32.PACK_AB R36, RZ, R36 ;  /* 0x00000024ff24723e */ /* 0x000fe400000010ff */
[----:B------:R-:W-:Y:S02]  /*3f10*/  F2FP.BF16.F32.PACK_AB R37, RZ, R37 ;  /* 0x00000025ff25723e */ /* 0x000fe400000010ff */
[----:B------:R-:W-:Y:S01]  /*3f20*/  F2FP.BF16.F32.PACK_AB R38, RZ, R38 ;  /* 0x00000026ff26723e */ /* 0x000fe200000010ff */
[----:B------:R-:W-:Y:S01]  /*3f30*/  @P2 STG.E.U16 desc[UR36][R4.64+0x30], R36 ;  /* 0x0000302404002986 */ /* 0x000fe2000c101524 */
[----:B------:R-:W-:Y:S02]  /*3f40*/  F2FP.BF16.F32.PACK_AB R39, RZ, R39 ;  /* 0x00000027ff27723e */ /* 0x000fe400000010ff */
[C---:B------:R-:W-:Y:S01]  /*3f50*/  ISETP.GT.AND P2, PT, R8.reuse, 0x21, PT ;  /* 0x000000210800780c */ /* 0x040fe20003f44270 */
[----:B------:R-:W-:Y:S01]  /*3f60*/  @P3 STG.E.U16 desc[UR36][R4.64+0x32], R37 ;  /* 0x0000322504003986 */ /* 0x000fe2000c101524 */
[----:B------:R-:W-:-:S02]  /*3f70*/  ISETP.GT.AND P3, PT, R8, 0x20, PT ;  /* 0x000000200800780c */ /* 0x000fc40003f64270 */
[----:B------:R-:W-:Y:S01]  /*3f80*/  F2FP.BF16.F32.PACK_AB R24, RZ, R24 ;  /* 0x00000018ff18723e */ /* 0x000fe200000010ff */
[----:B------:R-:W-:Y:S01]  /*3f90*/  @P4 STG.E.U16 desc[UR36][R6.64+0x30], R38 ;  /* 0x0000302606004986 */ /* 0x000fe2000c101524 */
[C---:B------:R-:W-:Y:S02]  /*3fa0*/  ISETP.GT.AND P4, PT, R3.reuse, RZ, P2 ;  /* 0x000000ff0300720c */ /* 0x040fe40001784270 */
[----:B------:R-:W-:Y:S01]  /*3fb0*/  F2FP.BF16.F32.PACK_AB R25, RZ, R25 ;  /* 0x00000019ff19723e */ /* 0x000fe200000010ff */
[----:B------:R-:W-:Y:S01]  /*3fc0*/  @P5 STG.E.U16 desc[UR36][R6.64+0x32], R39 ;  /* 0x0000322706005986 */ /* 0x000fe2000c101524 */
[----:B------:R-:W-:Y:S02]  /*3fd0*/  ISETP.GT.AND P5, PT, R3, RZ, P3 ;  /* 0x000000ff0300720c */ /* 0x000fe40001fa4270 */
[C---:B------:R-:W-:Y:S02]  /*3fe0*/  ISETP.GT.AND P1, PT, R8.reuse, 0x28, PT ;  /* 0x000000280800780c */ /* 0x040fe40003f24270 */
[----:B------:R-:W-:-:S02]  /*3ff0*/  ISETP.GT.AND P0, PT, R8, 0x29, PT ;  /* 0x000000290800780c */ /* 0x000fc40003f04270 */
[C---:B------:R-:W-:Y:S02]  /*4000*/  ISETP.GT.AND P3, PT, R3.reuse, 0x8, P3 ;  /* 0x000000080300780c */ /* 0x040fe40001f64270 */
[C---:B------:R-:W-:Y:S02]  /*4010*/  ISETP.GT.AND P2, PT, R3.reuse, 0x8, P2 ;  /* 0x000000080300780c */ /* 0x040fe40001744270 */
[----:B------:R-:W-:Y:S02]  /*4020*/  F2FP.BF16.F32.PACK_AB R26, RZ, R26 ;  /* 0x0000001aff1a723e */ /* 0x000fe400000010ff */
[----:B------:R-:W-:Y:S01]  /*4030*/  F2FP.BF16.F32.PACK_AB R27, RZ, R27 ;  /* 0x0000001bff1b723e */ /* 0x000fe200000010ff */
[----:B------:R-:W-:Y:S01]  /*4040*/  @P5 STG.E.U16 desc[UR36][R4.64+0x40], R24 ;  /* 0x0000401804005986 */ /* 0x000fe2000c101524 */
[C---:B------:R-:W-:Y:S02]  /*4050*/  ISETP.GT.AND P5, PT, R3.reuse, RZ, P0 ;  /* 0x000000ff0300720c */ /* 0x040fe400007a4270 */
[C---:B------:R-:W-:Y:S01]  /*4060*/  ISETP.GT.AND P0, PT, R3.reuse, 0x8, P0 ;  /* 0x000000080300780c */ /* 0x040fe20000704270 */
[----:B------:R-:W-:Y:S01]  /*4070*/  @P4 STG.E.U16 desc[UR36][R4.64+0x42], R25 ;  /* 0x0000421904004986 */ /* 0x000fe2000c101524 */
[----:B------:R-:W-:-:S02]  /*4080*/  ISETP.GT.AND P4, PT, R3, RZ, P1 ;  /* 0x000000ff0300720c */ /* 0x000fc40000f84270 */
[----:B------:R-:W-:Y:S01]  /*4090*/  ISETP.GT.AND P1, PT, R3, 0x8, P1 ;  /* 0x000000080300780c */ /* 0x000fe20000f24270 */
[----:B------:R-:W-:Y:S01]  /*40a0*/  @P3 STG.E.U16 desc[UR36][R6.64+0x40], R26 ;  /* 0x0000401a06003986 */ /* 0x000fe2000c101524 */
[----:B------:R-:W-:Y:S02]  /*40b0*/  F2FP.BF16.F32.PACK_AB R28, RZ, R28 ;  /* 0x0000001cff1c723e */ /* 0x000fe400000010ff */
[----:B------:R-:W-:Y:S01]  /*40c0*/  F2FP.BF16.F32.PACK_AB R29, RZ, R29 ;  /* 0x0000001dff1d723e */ /* 0x000fe200000010ff */
[----:B------:R-:W-:Y:S01]  /*40d0*/  @P2 STG.E.U16 desc[UR36][R6.64+0x42], R27 ;  /* 0x0000421b06002986 */ /* 0x000fe2000c101524 */
[----:B------:R-:W-:Y:S02]  /*40e0*/  F2FP.BF16.F32.PACK_AB R30, RZ, R30 ;  /* 0x0000001eff1e723e */ /* 0x000fe400000010ff */
[----:B------:R-:W-:-:S03]  /*40f0*/  F2FP.BF16.F32.PACK_AB R31, RZ, R31 ;  /* 0x0000001fff1f723e */ /* 0x000fc600000010ff */
[----:B------:R-:W-:Y:S04]  /*4100*/  @P4 STG.E.U16 desc[UR36][R4.64+0x50], R28 ;  /* 0x0000501c04004986 */ /* 0x000fe8000c101524 */
[----:B------:R0:W-:Y:S02]  /*4110*/  @P5 STG.E.U16 desc[UR36][R4.64+0x52], R29 ;  /* 0x0000521d04005986 */ /* 0x0001e4000c101524 */
[----:B0-----:R-:W-:Y:S02]  /*4120*/  @P1 IMAD.MOV.U32 R4, RZ, RZ, R6 ;  /* 0x000000ffff041224 */ /* 0x001fe400078e0006 */
[----:B------:R-:W-:-:S05]  /*4130*/  @P1 IMAD.MOV.U32 R5, RZ, RZ, R7 ;  /* 0x000000ffff051224 */ /* 0x000fca00078e0007 */
[----:B------:R0:W-:Y:S04]  /*4140*/  @P1 STG.E.U16 desc[UR36][R4.64+0x50], R30 ;  /* 0x0000501e04001986 */ /* 0x0001e8000c101524 */
[----:B------:R0:W-:Y:S02]  /*4150*/  @P0 STG.E.U16 desc[UR36][R6.64+0x52], R31 ;  /* 0x0000521f06000986 */ /* 0x0001e4000c101524 */
.L_x_81:
[----:B------:R-:W-:Y:S05]  /*4160*/  BSYNC B0 ;  /* 0x0000000000007941 */ /* 0x000fea0003800000 */
.L_x_35:
[----:B------:R-:W-:Y:S01]  /*4170*/  ULDC UR4, c[0x0][0xc] ;  /* 0x0000030000047ab9 */ /* 0x000fe20000000800 */
[----:B------:R-:W-:Y:S01]  /*4180*/  ULDC UR5, c[0x0][0x10] ;  /* 0x0000040000057ab9 */ /* 0x000fe20000000800 */
[----:B------:R-:W1:Y:S01]  /*4190*/  LDC R3, c[0x0][0x14] ;  /* 0x00000500ff037b82 */ /* 0x000e620000000800 */
[----:B------:R-:W-:Y:S01]  /*41a0*/  UIMAD.WIDE.U32 UR4, UR4, UR5, URZ ;  /* 0x00000005040472a5 */ /* 0x000fe2000f8e003f */
[----:B------:R-:W-:Y:S02]  /*41b0*/  IMAD.MOV.U32 R52, RZ, RZ, -0x1 ;  /* 0xffffffffff347424 */ /* 0x000fe400078e00ff */
[----:B------:R-:W-:-:S03]  /*41c0*/  IMAD.MOV.U32 R51, RZ, RZ, -0x1 ;  /* 0xffffffffff337424 */ /* 0x000fc600078e00ff */
[----:B-1----:R-:W-:-:S04]  /*41d0*/  IMAD.WIDE.U32 R16, R3, UR4, R16 ;  /* 0x0000000403107c25 */ /* 0x002fc8000f8e0010 */
[----:B------:R-:W-:Y:S01]  /*41e0*/  IMAD R3, R3, UR5, RZ ;  /* 0x0000000503037c24 */ /* 0x000fe2000f8e02ff */
[----:B------:R-:W-:Y:S02]  /*41f0*/  ULDC.64 UR4, c[0x0][0x650] ;  /* 0x0001940000047ab9 */ /* 0x000fe40000000a00 */
[----:B------:R-:W-:Y:S01]  /*4200*/  ISETP.GE.U32.AND P0, PT, R16, UR4, PT ;  /* 0x0000000410007c0c */ /* 0x000fe2000bf06070 */
[--C-:B------:R-:W-:Y:S01]  /*4210*/  IMAD.IADD R17, R17, 0x1, R3.reuse ;  /* 0x0000000111117824 */ /* 0x100fe200078e0203 */
[----:B------:R-:W-:-:S04]  /*4220*/  PRMT R3, RZ, 0x7610, R3 ;  /* 0x00007610ff037816 */ /* 0x000fc80000000003 */
[----:B------:R-:W-:-:S13]  /*4230*/  ISETP.GE.U32.AND.EX P0, PT, R17, UR5, PT, P0 ;  /* 0x0000000511007c0c */ /* 0x000fda000bf06100 */
[----:B------:R-:W-:Y:S05]  /*4240*/  @P0 BRA `(.L_x_82) ;  /* 0x0000000400640947 */ /* 0x000fea0003800000 */
[----:B----4-:R-:W1:Y:S01]  /*4250*/  S2R R12, SR_CTAID.X ;  /* 0x00000000000c7919 */ /* 0x010e620000002500 */
[----:B--23--:R-:W2:Y:S01]  /*4260*/  LDC.64 R10, c[0x0][0x628] ;  /* 0x00018a00ff0a7b82 */ /* 0x00cea20000000a00 */
[----:B------:R-:W-:Y:S01]  /*4270*/  ULDC UR4, c[0x0][0x150] ;  /* 0x0000540000047ab9 */ /* 0x000fe20000000800 */
[----:B------:R-:W-:Y:S01]  /*4280*/  IMAD.MOV.U32 R8, RZ, RZ, R16 ;  /* 0x000000ffff087224 */ /* 0x000fe200078e0010 */
[----:B------:R-:W3:Y:S01]  /*4290*/  S2R R24, SR_CTAID.Y ;  /* 0x0000000000187919 */ /* 0x000ee20000002600 */
[----:B------:R-:W-:-:S04]  /*42a0*/  IMAD.MOV.U32 R9, RZ, RZ, R17 ;  /* 0x000000ffff097224 */ /* 0x000fc800078e0011 */
[----:B------:R-:W4:Y:S08]  /*42b0*/  LDC R21, c[0x0][0x144] ;  /* 0x00005100ff157b82 */ /* 0x000f300000000800 */
[----:B------:R-:W0:Y:S08]  /*42c0*/  LDC R0, c[0x0][0x630] ;  /* 0x00018c00ff007b82 */ /* 0x000e300000000800 */
[----:B------:R-:W0:Y:S01]  /*42d0*/  LDC.64 R14, c[0x0][0x620] ;  /* 0x00018800ff0e7b82 */ /* 0x000e220000000a00 */
[----:B--2---:R-:W-:-:S04]  /*42e0*/  ISETP.NE.U32.AND P0, PT, R10, RZ, PT ;  /* 0x000000ff0a00720c */ /* 0x004fc80003f05070 */
[----:B------:R-:W-:Y:S02]  /*42f0*/  ISETP.NE.AND.EX P0, PT, R11, RZ, PT, P0 ;  /* 0x000000ff0b00720c */ /* 0x000fe40003f05300 */
[----:B-1----:R-:W-:-:S05]  /*4300*/  I2FP.F32.U32 R3, R12 ;  /* 0x0000000c00037245 */ /* 0x002fca0000201000 */
[----:B------:R-:W-:-:S04]  /*4310*/  FMUL R3, R3, UR4 ;  /* 0x0000000403037c20 */ /* 0x000fc80008400000 */
[----:B------:R1:W2:Y:S02]  /*4320*/  F2I.U32.TRUNC.NTZ R20, R3 ;  /* 0x0000000300147305 */ /* 0x0002a4000020f000 */
[----:B---34-:R-:W-:Y:S05]  /*4330*/  @!P0 BRA `(.L_x_83) ;  /* 0x0000000000288947 */ /* 0x018fea0003800000 */
[----:B-1----:R-:W1:Y:S02]  /*4340*/  LDC R3, c[0x0][0x634] ;  /* 0x00018d00ff037b82 */ /* 0x002e640000000800 */
[----:B-1----:R-:W-:-:S05]  /*4350*/  IADD3 R3, P0, R16, R3, RZ ;  /* 0x0000000310037210 */ /* 0x002fca0007f1e0ff */
[----:B------:R-:W-:-:S04]  /*4360*/  IMAD.X R13, RZ, RZ, R17, P0 ;  /* 0x000000ffff0d7224 */ /* 0x000fc800000e0611 */
[----:B0-----:R-:W-:-:S04]  /*4370*/  IMAD.WIDE.U32 R4, R13, R10, RZ ;  /* 0x0000000a0d047225 */ /* 0x001fc800078e00ff */
[----:B------:R-:W-:-:S04]  /*4380*/  IMAD.WIDE.U32 R6, P0, R3, R11, R4 ;  /* 0x0000000b03067225 */ /* 0x000fc80007800004 */
[----:B------:R-:W-:-:S04]  /*4390*/  IMAD.WIDE.U32 R4, R3, R10, RZ ;  /* 0x0000000a03047225 */ /* 0x000fc800078e00ff */
[----:B------:R-:W-:Y:S01]  /*43a0*/  IMAD.X R9, RZ, RZ, RZ, P0 ;  /* 0x000000ffff097224 */ /* 0x000fe200000e06ff */
[----:B------:R-:W-:Y:S01]  /*43b0*/  IADD3 RZ, P0, R5, R6, RZ ;  /* 0x0000000605ff7210 */ /* 0x000fe20007f1e0ff */
[----:B------:R-:W-:-:S04]  /*43c0*/  IMAD.MOV.U32 R8, RZ, RZ, R7 ;  /* 0x000000ffff087224 */ /* 0x000fc800078e0007 */
[----:B------:R-:W-:-:S08]  /*43d0*/  IMAD.WIDE.U32.X R8, R13, R11, R8, P0 ;  /* 0x0000000b0d087225 */ /* 0x000fd000000e0408 */
.L_x_83:
[----:B------:R-:W3:Y:S01]  /*43e0*/  LDC.64 R28, c[0x0][0x640] ;  /* 0x00019000ff1c7b82 */ /* 0x000ee20000000a00 */
[-CC-:B0-----:R-:W-:Y:S01]  /*43f0*/  SHF.R.U64 R51, R8, R0.reuse, R9.reuse ;  /* 0x0000000008337219 */ /* 0x181fe20000001209 */
[----:B--2---:R-:W-:Y:S01]  /*4400*/  IMAD.MOV R20, RZ, RZ, -R20 ;  /* 0x000000ffff147224 */ /* 0x004fe200078e0a14 */
[----:B------:R-:W-:Y:S01]  /*4410*/  SHF.R.U32.HI R0, RZ, R0, R9 ;  /* 0x00000000ff007219 */ /* 0x000fe20000011609 */
[----:B------:R-:W-:Y:S01]  /*4420*/  ULDC UR4, c[0x0][0x154] ;  /* 0x0000550000047ab9 */ /* 0x000fe20000000800 */
[----:B-1----:R-:W-:Y:S01]  /*4430*/  IADD3 R3, P0, RZ, -R51, RZ ;  /* 0x80000033ff037210 */ /* 0x002fe20007f1e0ff */
[----:B------:R-:W-:Y:S02]  /*4440*/  IMAD R21, R21, R20, R12 ;  /* 0x0000001415157224 */ /* 0x000fe400078e020c */
[----:B------:R-:W0:Y:S01]  /*4450*/  LDC R6, c[0x0][0x618] ;  /* 0x00018600ff067b82 */ /* 0x000e220000000800 */
[----:B------:R-:W-:Y:S02]  /*4460*/  IMAD.MOV.U32 R7, RZ, RZ, 0x1 ;  /* 0x00000001ff077424 */ /* 0x000fe400078e00ff */
[----:B------:R-:W-:-:S04]  /*4470*/  IMAD.X R5, RZ, RZ, ~R0, P0 ;  /* 0x000000ffff057224 */ /* 0x000fc800000e0e00 */
[-C--:B------:R-:W-:Y:S01]  /*4480*/  IMAD R0, R5, R14.reuse, RZ ;  /* 0x0000000e05007224 */ /* 0x080fe200078e02ff */
[----:B------:R-:W1:Y:S01]  /*4490*/  LDC R8, c[0x0][0x608] ;  /* 0x00018200ff087b82 */ /* 0x000e620000000800 */
[----:B------:R-:W-:-:S04]  /*44a0*/  IMAD.WIDE.U32 R4, R3, R14, R16 ;  /* 0x0000000e03047225 */ /* 0x000fc800078e0010 */
[----:B------:R-:W-:Y:S01]  /*44b0*/  IMAD R3, R3, R15, R0 ;  /* 0x0000000f03037224 */ /* 0x000fe200078e0200 */
[----:B------:R-:W-:Y:S02]  /*44c0*/  I2FP.F32.U32 R0, R24 ;  /* 0x0000001800007245 */ /* 0x000fe40000201000 */
[----:B------:R-:W2:Y:S01]  /*44d0*/  LDC R26, c[0x0][0x658] ;  /* 0x00019600ff1a7b82 */ /* 0x000ea20000000800 */
[----:B------:R-:W-:Y:S01]  /*44e0*/  IMAD.IADD R3, R5, 0x1, R3 ;  /* 0x0000000105037824 */ /* 0x000fe200078e0203 */
[----:B---3--:R-:W-:Y:S01]  /*44f0*/  ISETP.NE.U32.AND P0, PT, R28, RZ, PT ;  /* 0x000000ff1c00720c */ /* 0x008fe20003f05070 */
[----:B------:R-:W-:Y:S01]  /*4500*/  FMUL R0, R0, UR4 ;  /* 0x0000000400007c20 */ /* 0x000fe20008400000 */
[----:B------:R-:W-:Y:S02]  /*4510*/  IMAD.MOV.U32 R5, RZ, RZ, -0x1 ;  /* 0xffffffffff057424 */ /* 0x000fe400078e00ff */
[----:B------:R-:W-:Y:S01]  /*4520*/  ISETP.NE.AND.EX P0, PT, R29, RZ, PT, P0 ;  /* 0x000000ff1d00720c */ /* 0x000fe20003f05300 */
[----:B------:R3:W4:Y:S01]  /*4530*/  F2I.U32.TRUNC.NTZ R13, R0 ;  /* 0x00000000000d7305 */ /* 0x000722000020f000 */
[----:B------:R-:W3:Y:S01]  /*4540*/  LDC R15, c[0x0][0x148] ;  /* 0x00005200ff0f7b82 */ /* 0x000ee20000000800 */
[----:B0-----:R-:W-:-:S02]  /*4550*/  SHF.R.U64 R12, R4, R6, R3 ;  /* 0x00000006040c7219 */ /* 0x001fc40000001203 */
[----:B------:R-:W-:-:S05]  /*4560*/  SHF.R.U32.HI R3, RZ, R6, R3 ;  /* 0x00000006ff037219 */ /* 0x000fca0000011603 */
[----:B------:R-:W0:Y:S01]  /*4570*/  LDC R20, c[0x0][0x600] ;  /* 0x00018000ff147b82 */ /* 0x000e220000000800 */
[-CC-:B-1----:R-:W-:Y:S02]  /*4580*/  SHF.R.U64 R10, R12, R8.reuse, R3.reuse ;  /* 0x000000080c0a7219 */ /* 0x182fe40000001203 */
[----:B------:R-:W-:-:S05]  /*4590*/  SHF.R.U32.HI R3, RZ, R8, R3 ;  /* 0x00000008ff037219 */ /* 0x000fca0000011603 */
[----:B------:R-:W1:Y:S01]  /*45a0*/  LDC R27, c[0x0][0x648] ;  /* 0x00019200ff1b7b82 */ /* 0x000e620000000800 */
[-C--:B--2---:R-:W-:Y:S02]  /*45b0*/  SHF.L.U32 R4, R5, R26.reuse, RZ ;  /* 0x0000001a05047219 */ /* 0x084fe400000006ff */
[-CC-:B------:R-:W-:Y:S02]  /*45c0*/  SHF.R.U64 R14, R10, R26.reuse, R3.reuse ;  /* 0x0000001a0a0e7219 */ /* 0x180fe40000001203 */
[----:B------:R-:W-:Y:S02]  /*45d0*/  SHF.R.U32.HI R5, RZ, R26, R3 ;  /* 0x0000001aff057219 */ /* 0x000fe40000011603 */
[----:B------:R-:W-:Y:S01]  /*45e0*/  LOP3.LUT R25, RZ, R4, RZ, 0x33, !PT ;  /* 0x00000004ff197212 */ /* 0x000fe200078e33ff */
[----:B------:R-:W2:Y:S01]  /*45f0*/  LDC R30, c[0x0][0x638] ;  /* 0x00018e00ff1e7b82 */ /* 0x000ea20000000800 */
[----:B------:R-:W-:Y:S01]  /*4600*/  SHF.L.U32 R26, R7, R26, RZ ;  /* 0x0000001a071a7219 */ /* 0x000fe200000006ff */
[----:B------:R-:W-:-:S06]  /*4610*/  IMAD.MOV.U32 R4, RZ, RZ, R14 ;  /* 0x000000ffff047224 */ /* 0x000fcc00078e000e */
[----:B------:R-:W0:Y:S01]  /*4620*/  LDC R31, c[0x0][0x610] ;  /* 0x00018400ff1f7b82 */ /* 0x000e220000000800 */
[----:B----4-:R-:W-:Y:S05]  /*4630*/  @!P0 BRA `(.L_x_84) ;  /* 0x0000000000288947 */ /* 0x010fea0003800000 */
        /* <DEDUP_REMOVED lines=10> */
.L_x_84:
[----:B------:R-:W-:Y:S01]  /*46e0*/  ISETP.NE.AND P0, PT, R2, 0x1, PT ;  /* 0x000000010200780c */ /* 0x000fe20003f05270 */
[----:B0-----:R-:W-:Y:S01]  /*46f0*/  VIADD R7, R20, 0xffffffff ;  /* 0xffffffff14077836 */ /* 0x001fe20000000000 */
[----:B-1-3--:R-:W-:Y:S01]  /*4700*/  SHF.R.U64 R0, R4, R27, R5 ;  /* 0x0000001b04007219 */ /* 0x00afe20000001205 */
[----:B------:R-:W-:Y:S01]  /*4710*/  IMAD.MOV R13, RZ, RZ, -R13 ;  /* 0x000000ffff0d7224 */ /* 0x000fe200078e0a0d */
[----:B------:R-:W-:Y:S01]  /*4720*/  LOP3.LUT R5, R10, R25, RZ, 0xc0, !PT ;  /* 0x000000190a057212 */ /* 0x000fe200078ec0ff */
[----:B------:R-:W-:Y:S01]  /*4730*/  IMAD.MOV.U32 R4, RZ, RZ, 0x1 ;  /* 0x00000001ff047424 */ /* 0x000fe200078e00ff */
[----:B------:R-:W-:Y:S01]  /*4740*/  LOP3.LUT R12, R12, R7, RZ, 0xc0, !PT ;  /* 0x000000070c0c7212 */ /* 0x000fe200078ec0ff */
[----:B------:R-:W-:Y:S02]  /*4750*/  IMAD.MOV R3, RZ, RZ, -R0 ;  /* 0x000000ffff037224 */ /* 0x000fe400078e0a00 */
[----:B------:R-:W-:Y:S02]  /*4760*/  IMAD R0, R26, R0, R5 ;  /* 0x000000001a007224 */ /* 0x000fe400078e0205 */
[----:B--2---:R-:W-:-:S02]  /*4770*/  IMAD R3, R3, R30, R14 ;  /* 0x0000001e03037224 */ /* 0x004fc400078e020e */
[----:B------:R-:W-:Y:S02]  /*4780*/  @P0 IMAD R21, R15, R13, R24 ;  /* 0x0000000d0f150224 */ /* 0x000fe400078e0218 */
[----:B------:R-:W-:Y:S01]  /*4790*/  IMAD R5, R3, R20, R12 ;  /* 0x0000001403057224 */ /* 0x000fe200078e020c */
[----:B------:R-:W-:Y:S01]  /*47a0*/  PRMT R3, R4, 0x7610, R3 ;  /* 0x0000761004037816 */ /* 0x000fe20000000003 */
[----:B------:R-:W-:-:S05]  /*47b0*/  IMAD R0, R0, R31, R21 ;  /* 0x0000001f00007224 */ /* 0x000fca00078e0215 */
[----:B------:R-:W-:Y:S02]  /*47c0*/  SEL R52, R5, R0, !P0 ;  /* 0x0000000005347207 */ /* 0x000fe40004000000 */
[----:B------:R-:W-:-:S07]  /*47d0*/  SEL R0, R0, R5, !P0 ;  /* 0x0000000500007207 */ /* 0x000fce0004000000 */
.L_x_82:
[----:B------:R-:W-:Y:S01]  /*47e0*/  LOP3.LUT P0, RZ, R3, 0xff, RZ, 0xc0, !PT ;  /* 0x000000ff03ff7812 */ /* 0x000fe2000780c0ff */
[----:B------:R-:W-:-:S12]  /*47f0*/  IMAD.MOV.U32 R50, RZ, RZ, R0 ;  /* 0x000000ffff327224 */ /* 0x000fd800078e0000 */
[----:B------:R-:W-:Y:S05]  /*4800*/  @P0 BRA `(.L_x_85) ;  /* 0xffffffc800b40947 */ /* 0x000fea000383ffff */
[----:B------:R-:W-:Y:S05]  /*4810*/  EXIT ;  /* 0x000000000000794d */ /* 0x000fea0003800000 */
.L_x_8:
[----:B0-----:R-:W-:Y:S01]  /*4820*/  ULDC.64 UR4, c[0x0][0x650] ;  /* 0x0001940000047ab9 */ /* 0x001fe20000000a00 */
        /* <DEDUP_REMOVED lines=25> */
.L_x_87:
[----:B------:R-:W0:Y:S01]  /*49c0*/  LDC.64 R28, c[0x0][0x640] ;  /* 0x00019000ff1c7b82 */ /* 0x000e220000000a00 */
[-CC-:B------:R-:W-:Y:S01]  /*49d0*/  SHF.R.U64 R22, R12, R6.reuse, R13.reuse ;  /* 0x000000060c167219 */ /* 0x180fe2000000120d */
[----:B------:R-:W-:Y:S01]  /*49e0*/  IMAD.MOV.U32 R30, RZ, RZ, 0x1 ;  /* 0x00000001ff1e7424 */ /* 0x000fe200078e00ff */
[----:B------:R-:W-:Y:S02]  /*49f0*/  SHF.R.U32.HI R6, RZ, R6, R13 ;  /* 0x00000006ff067219 */ /* 0x000fe4000001160d */
        /* <DEDUP_REMOVED lines=8> */
[----:B------:R-:W-:Y:S01]  /*4a80*/  IMAD.IADD R9, R9, 0x1, R11 ;  /* 0x0000000109097824 */ /* 0x000fe200078e020b */
[----:B0-----:R-:W-:-:S04]  /*4a90*/  ISETP.NE.U32.AND P0, PT, R28, RZ, PT ;  /* 0x000000ff1c00720c */ /* 0x001fc80003f05070 */
[----:B------:R-:W-:Y:S02]  /*4aa0*/  ISETP.NE.AND.EX P0, PT, R29, RZ, PT, P0 ;  /* 0x000000ff1d00720c */ /* 0x000fe40003f05300 */
[----:B------:R-:W0:Y:S01]  /*4ab0*/  LDC R20, c[0x0][0x600] ;  /* 0x00018000ff147b82 */ /* 0x000e220000000800 */
[-CC-:B-1----:R-:W-:Y:S01]  /*4ac0*/  SHF.R.U64 R14, R8, R10.reuse, R9.reuse ;  /* 0x0000000a080e7219 */ /* 0x182fe20000001209 */
[----:B------:R-:W-:Y:S01]  /*4ad0*/  IMAD.MOV.U32 R8, RZ, RZ, -0x1 ;  /* 0xffffffffff087424 */ /* 0x000fe200078e00ff */
[----:B------:R-:W-:-:S05]  /*4ae0*/  SHF.R.U32.HI R9, RZ, R10, R9 ;  /* 0x0000000aff097219 */ /* 0x000fca0000011609 */
[----:B------:R-:W1:Y:S01]  /*4af0*/  LDC R24, c[0x0][0x648] ;  /* 0x00019200ff187b82 */ /* 0x000e620000000800 */
[-CC-:B--2---:R-:W-:Y:S02]  /*4b00*/  SHF.R.U64 R23, R14, R12.reuse, R9.reuse ;  /* 0x0000000c0e177219 */ /* 0x184fe40000001209 */
[----:B------:R-:W-:-:S05]  /*4b10*/  SHF.R.U32.HI R6, RZ, R12, R9 ;  /* 0x0000000cff067219 */ /* 0x000fca0000011609 */
[----:B------:R-:W2:Y:S01]  /*4b20*/  LDC R26, c[0x0][0x638] ;  /* 0x00018e00ff1a7b82 */ /* 0x000ea20000000800 */
[-C--:B---3--:R-:W-:Y:S02]  /*4b30*/  SHF.L.U32 R8, R8, R27.reuse, RZ ;  /* 0x0000001b08087219 */ /* 0x088fe400000006ff */
[-CC-:B------:R-:W-:Y:S02]  /*4b40*/  SHF.R.U64 R25, R23, R27.reuse, R6.reuse ;  /* 0x0000001b17197219 */ /* 0x180fe40000001206 */
[----:B------:R-:W-:Y:S02]  /*4b50*/  LOP3.LUT R32, RZ, R8, RZ, 0x33, !PT ;  /* 0x00000008ff207212 */ /* 0x000fe400078e33ff */
[----:B------:R-:W-:Y:S01]  /*4b60*/  SHF.R.U32.HI R9, RZ, R27, R6 ;  /* 0x0000001bff097219 */ /* 0x000fe20000011606 */
[----:B------:R-:W3:Y:S01]  /*4b70*/  LDC R31, c[0x0][0x610] ;  /* 0x00018400ff1f7b82 */ /* 0x000ee20000000800 */
[----:B------:R-:W-:Y:S01]  /*4b80*/  IMAD.MOV.U32 R8, RZ, RZ, R25 ;  /* 0x000000ffff087224 */ /* 0x000fe200078e0019 */
[----:B------:R-:W-:Y:S06]  /*4b90*/  @!P0 BRA `(.L_x_88) ;  /* 0x0000000000288947 */ /* 0x000fec0003800000 */
        /* <DEDUP_REMOVED lines=10> */
.L_x_88:
[----:B------:R-:W-:Y:S02]  /*4c40*/  ISETP.NE.AND P0, PT, R2, 0x1, PT ;  /* 0x000000010200780c */ /* 0x000fe40003f05270 */
[----:B-1----:R-:W-:Y:S01]  /*4c50*/  SHF.R.U64 R6, R8, R24, R9 ;  /* 0x0000001808067219 */ /* 0x002fe20000001209 */
[----:B0-----:R-:W-:Y:S01]  /*4c60*/  VIADD R9, R20, 0xffffffff ;  /* 0xffffffff14097836 */ /* 0x001fe20000000000 */
[----:B------:R-:W-:Y:S02]  /*4c70*/  SHF.L.U32 R30, R30, R27, RZ ;  /* 0x0000001b1e1e7219 */ /* 0x000fe400000006ff */
[----:B------:R-:W-:Y:S01]  /*4c80*/  LOP3.LUT R5, R23, R32, RZ, 0xc0, !PT ;  /* 0x0000002017057212 */ /* 0x000fe200078ec0ff */
[----:B------:R-:W-:-:S04]  /*4c90*/  IMAD.MOV R8, RZ, RZ, -R6 ;  /* 0x000000ffff087224 */ /* 0x000fc800078e0a06 */
[----:B------:R-:W-:Y:S01]  /*4ca0*/  IMAD R6, R30, R6, R5 ;  /* 0x000000061e067224 */ /* 0x000fe200078e0205 */
[----:B------:R-:W-:Y:S01]  /*4cb0*/  LOP3.LUT R5, R14, R9, RZ, 0xc0, !PT ;  /* 0x000000090e057212 */ /* 0x000fe200078ec0ff */
[----:B------:R-:W-:Y:S02]  /*4cc0*/  @P0 IMAD R3, R7, R21, R4 ;  /* 0x0000001507030224 */ /* 0x000fe400078e0204 */
[----:B--2---:R-:W-:Y:S02]  /*4cd0*/  IMAD R4, R8, R26, R25 ;  /* 0x0000001a08047224 */ /* 0x004fe400078e0219 */
[----:B---3--:R-:W-:Y:S02]  /*4ce0*/  IMAD R3, R6, R31, R3 ;  /* 0x0000001f06037224 */ /* 0x008fe400078e0203 */
[----:B------:R-:W-:Y:S02]  /*4cf0*/  IMAD R4, R4, R20, R5 ;  /* 0x0000001404047224 */ /* 0x000fe400078e0205 */
[----:B------:R-:W-:-:S02]  /*4d00*/  IMAD.MOV.U32 R8, RZ, RZ, 0x1 ;  /* 0x00000001ff087424 */ /* 0x000fc400078e00ff */
[----:B------:R-:W-:Y:S01]  /*4d10*/  IMAD.MOV.U32 R6, RZ, RZ, R22 ;  /* 0x000000ffff067224 */ /* 0x000fe200078e0016 */
[----:B------:R-:W-:Y:S02]  /*4d20*/  SEL R20, R4, R3, !P0 ;  /* 0x0000000304147207 */ /* 0x000fe40004000000 */
[----:B------:R-:W-:-:S07]  /*4d30*/  SEL R13, R3, R4, !P0 ;  /* 0x00000004030d7207 */ /* 0x000fce0004000000 */
.L_x_86:
[----:B------:R-:W-:-:S08]  /*4d40*/  NOP ;  /* 0x0000000000007918 */ /* 0x000fd00000000000 */
[----:B------:R-:W0:-:S00]  /*4d50*/  USETMAXREG.DEALLOC.CTAPOOL 0x28 ;  /* 0x00000028000079c8 */ /* 0x000e0000080e0500 */
[----:B0-----:R-:W-:-:S13]  /*4d60*/  ISETP.NE.AND P0, PT, R0, RZ, PT ;  /* 0x000000ff0000720c */ /* 0x001fda0003f05270 */
[----:B------:R-:W-:Y:S05]  /*4d70*/  @P0 EXIT ;  /* 0x000000000000094d */ /* 0x000fea0003800000 */
[----:B------:R-:W-:Y:S01]  /*4d80*/  LOP3.LUT P0, RZ, R8, 0xff, RZ, 0xc0, !PT ;  /* 0x000000ff08ff7812 */ /* 0x000fe2000780c0ff */
[----:B------:R-:W-:Y:S02]  /*4d90*/  IMAD.MOV.U32 R0, RZ, RZ, 0x1 ;  /* 0x00000001ff007424 */ /* 0x000fe400078e00ff */
[----:B------:R-:W-:-:S10]  /*4da0*/  IMAD.MOV.U32 R3, RZ, RZ, RZ ;  /* 0x000000ffff037224 */ /* 0x000fd400078e00ff */
[----:B------:R-:W-:Y:S05]  /*4db0*/  @!P0 BRA `(.L_x_89) ;  /* 0x0000000c003c8947 */ /* 0x000fea0003800000 */
[----:B------:R-:W0:Y:S01]  /*4dc0*/  LDC R0, c[0x0][0x28c] ;  /* 0x0000a300ff007b82 */ /* 0x000e220000000800 */
[----:B------:R-:W1:Y:S01]  /*4dd0*/  S2R R9, SR_CgaCtaId ;  /* 0x0000000000097919 */ /* 0x000e620000008800 */
[----:B------:R-:W-:Y:S01]  /*4de0*/  ULDC UR5, c[0x0][0x600] ;  /* 0x0001800000057ab9 */ /* 0x000fe20000000800 */
[----:B------:R-:W-:Y:S01]  /*4df0*/  ULDC UR4, c[0x0][0xc] ;  /* 0x0000030000047ab9 */ /* 0x000fe20000000800 */
[----:B------:R-:W-:Y:S01]  /*4e00*/  UIADD3 UR16, UR5, -0x1, URZ ;  /* 0xffffffff05107890 */ /* 0x000fe2000fffe03f */
[----:B------:R-:W-:Y:S01]  /*4e10*/  BSSY B0, `(.L_x_89) ;  /* 0x00000c9000007945 */ /* 0x000fe20003800000 */
[----:B------:R-:W-:Y:S01]  /*4e20*/  ULDC UR6, c[0x0][0x658] ;  /* 0x0001960000067ab9 */ /* 0x000fe20000000800 */
[----:B------:R-:W-:Y:S01]  /*4e30*/  ULDC UR5, c[0x0][0x10] ;  /* 0x0000040000057ab9 */ /* 0x000fe20000000800 */
[----:B------:R-:W-:Y:S01]  /*4e40*/  UMOV UR7, 0xffffffff ;  /* 0xffffffff00077882 */ /* 0x000fe20000000000 */
[----:B------:R-:W-:Y:S01]  /*4e50*/  UMOV UR8, 0x1 ;  /* 0x0000000100087882 */ /* 0x000fe20000000000 */
[----:B------:R-:W-:Y:S01]  /*4e60*/  UIMAD.WIDE.U32 UR4, UR4, UR5, URZ ;  /* 0x00000005040472a5 */ /* 0x000fe2000f8e003f */
[----:B------:R-:W-:Y:S01]  /*4e70*/  IMAD.MOV.U32 R11, RZ, RZ, 0x1 ;  /* 0x00000001ff0b7424 */ /* 0x000fe200078e00ff */
[----:B------:R-:W-:Y:S01]  /*4e80*/  USHF.L.U32 UR7, UR7, UR6, URZ ;  /* 0x0000000607077299 */ /* 0x000fe2000800063f */
[----:B------:R-:W-:Y:S01]  /*4e90*/  LOP3.LUT R8, R19, 0x2, RZ, 0xfc, !PT ;  /* 0x0000000213087812 */ /* 0x000fe200078efcff */
[----:B------:R-:W-:-:S02]  /*4ea0*/  USHF.L.U32 UR18, UR8, UR6, URZ ;  /* 0x0000000608127299 */ /* 0x000fc4000800063f */
[----:B------:R-:W-:Y:S01]  /*4eb0*/  ULOP3.LUT UR17, URZ, UR7, URZ, 0x33, !UPT ;  /* 0x000000073f117292 */ /* 0x000fe2000f8e333f */
[----:B------:R-:W-:Y:S01]  /*4ec0*/  ULDC UR6, c[0x0][0x14] ;  /* 0x0000050000067ab9 */ /* 0x000fe20000000800 */
[----:B------:R-:W-:Y:S01]  /*4ed0*/  ULDC.64 UR22, c[0x0][0x198] ;  /* 0x0000660000167ab9 */ /* 0x000fe20000000a00 */
[----:B------:R-:W-:Y:S02]  /*4ee0*/  UIMAD.WIDE.U32 UR20, UR4, UR6, URZ ;  /* 0x00000006041472a5 */ /* 0x000fe4000f8e003f */
[----:B------:R-:W-:Y:S01]  /*4ef0*/  UIMAD UR13, UR5, UR6, URZ ;  /* 0x00000006050d72a4 */ /* 0x000fe2000f8e023f */
[----:B0-----:R-:W-:-:S03]  /*4f00*/  VIADD R0, R0, 0x3f ;  /* 0x0000003f00007836 */ /* 0x001fc60000000000 */
[----:B------:R-:W-:Y:S02]  /*4f10*/  UIADD3 UR13, UR21, UR13, URZ ;  /* 0x0000000d150d7290 */ /* 0x000fe4000fffe03f */
[----:B------:R-:W-:-:S04]  /*4f20*/  SHF.R.S32.HI R3, RZ, 0x1f, R0 ;  /* 0x0000001fff037819 */ /* 0x000fc80000011400 */
[----:B------:R-:W-:Y:S01]  /*4f30*/  LEA.HI R3, R3, R0, RZ, 0x6 ;  /* 0x0000000003037211 */ /* 0x000fe200078f30ff */
[----:B------:R-:W-:Y:S01]  /*4f40*/  IMAD.MOV.U32 R0, RZ, RZ, 0x1 ;  /* 0x00000001ff007424 */ /* 0x000fe200078e00ff */
[----:B-1----:R-:W-:Y:S02]  /*4f50*/  LOP3.LUT R9, R9, 0x1, RZ, 0xc0, !PT ;  /* 0x0000000109097812 */ /* 0x002fe400078ec0ff */
[----:B------:R-:W-:Y:S01]  /*4f60*/  SHF.R.S32.HI R10, RZ, 0x6, R3 ;  /* 0x00000006ff0a7819 */ /* 0x000fe20000011403 */
[----:B------:R-:W-:-:S04]  /*4f70*/  IMAD.MOV.U32 R3, RZ, RZ, RZ ;  /* 0x000000ffff037224 */ /* 0x000fc800078e00ff */
[----:B------:R-:W-:-:S07]  /*4f80*/  VIADD R12, R10, 0x1 ;  /* 0x000000010a0c7836 */ /* 0x000fce0000000000 */
.L_x_100:
[----:B------:R-:W-:-:S03]  /*4f90*/  UMOV UR4, 0xffffffff ;  /* 0xffffffff00047882 */ /* 0x000fc60000000000 */
[----:B------:R-:W-:Y:S05]  /*4fa0*/  BRA.DIV UR4, `(.L_x_90) ;  /* 0x0000001204807947 */ /* 0x000fea000b800000 */
[----:B------:R-:W-:-:S13]  /*4fb0*/  ELECT P6, URZ, PT ;  /* 0x00000000003f782f */ /* 0x000fda00038c0000 */
.L_x_117:
[----:B------:R-:W0:Y:S01]  /*4fc0*/  LDC R4, c[0x0][0x28c] ;  /* 0x0000a300ff047b82 */ /* 0x000e220000000800 */
[----:B------:R-:W-:Y:S01]  /*4fd0*/  BSSY B1, `(.L_x_91) ;  /* 0x000003a000017945 */ /* 0x000fe20003800000 */
[----:B0-----:R-:W-:-:S13]  /*4fe0*/  ISETP.LT.OR P6, PT, R4, 0x1, !P6 ;  /* 0x000000010400780c */ /* 0x001fda00077c1670 */
[----:B------:R-:W-:Y:S05]  /*4ff0*/  @P6 BRA `(.L_x_92) ;  /* 0x0000000000dc6947 */ /* 0x000fea0003800000 */
[----:B------:R-:W-:Y:S02]  /*5000*/  IMAD R20, R20, 0x2, R9 ;  /* 0x0000000214147824 */ /* 0x000fe400078e0209 */
[----:B------:R-:W-:Y:S02]  /*5010*/  IMAD.SHL.U32 R21, R13, 0x80, RZ ;  /* 0x000000800d157824 */ /* 0x000fe400078e00ff */
[----:B------:R-:W-:Y:S02]  /*5020*/  IMAD.MOV.U32 R22, RZ, RZ, RZ ;  /* 0x000000ffff167224 */ /* 0x000fe400078e00ff */
[----:B------:R-:W-:Y:S02]  /*5030*/  IMAD.MOV.U32 R4, RZ, RZ, R12 ;  /* 0x000000ffff047224 */ /* 0x000fe400078e000c */
[----:B------:R-:W-:Y:S02]  /*5040*/  IMAD.MOV.U32 R5, RZ, RZ, R0 ;  /* 0x000000ffff057224 */ /* 0x000fe400078e0000 */
[----:B------:R-:W-:-:S02]  /*5050*/  IMAD.MOV.U32 R14, RZ, RZ, R3 ;  /* 0x000000ffff0e7224 */ /* 0x000fc400078e0003 */
[----:B------:R-:W-:-:S07]  /*5060*/  IMAD R15, R20, 0x18, RZ ;  /* 0x00000018140f7824 */ /* 0x000fce00078e02ff */
.L_x_95:
[----:B------:R-:W0:Y:S01]  /*5070*/  S2R R20, SR_CgaCtaId ;  /* 0x0000000000147919 */ /* 0x000e220000008800 */
[----:B------:R-:W-:Y:S02]  /*5080*/  MOV R7, 0x400 ;  /* 0x0000040000077802 */ /* 0x000fe40000000f00 */
[----:B------:R-:W-:-:S13]  /*5090*/  LOP3.LUT P1, RZ, R18, 0x7f, RZ, 0xc0, !PT ;  /* 0x0000007f12ff7812 */ /* 0x000fda000782c0ff */
[----:B------:R-:W1:Y:S01]  /*50a0*/  @!P1 LDC R13, c[0x0][0x500] ;  /* 0x00014000ff0d9b82 */ /* 0x000e620000000800 */
[----:B0-----:R-:W-:Y:S02]  /*50b0*/  LEA R23, R20, R7, 0x18 ;  /* 0x0000000714177211 */ /* 0x001fe400078ec0ff */
[----:B------:R-:W-:-:S03]  /*50c0*/  SHF.L.U32 R7, R5, 0x1f, RZ ;  /* 0x0000001f05077819 */ /* 0x000fc600000006ff */
[----:B------:R-:W-:-:S04]  /*50d0*/  IMAD R20, R14, 0x8, R23 ;  /* 0x000000080e147824 */ /* 0x000fc800078e0217 */
[----:B------:R-:W0:Y:S02]  /*50e0*/  SYNCS.PHASECHK.TRANS64.TRYWAIT P0, [R20+URZ+0x50], R7 ;  /* 0x00005007140075a7 */ /* 0x000e24000800017f */
[----:B01----:R-:W-:Y:S05]  /*50f0*/  @!P0 BRA `(.L_x_93) ;  /* 0x00000010004c8947 */ /* 0x003fea0003800000 */
.L_x_118:
[----:B0-----:R-:W-:Y:S01]  /*5100*/  PRMT R7, R8, 0x9910, RZ ;  /* 0x0000991008077816 */ /* 0x001fe200000000ff */
[----:B------:R0:W-:Y:S03]  /*5110*/  @!P1 SYNCS.ARRIVE.TRANS64 RZ, [R20+URZ], R13 ;  /* 0x0000000d14ff99a7 */ /* 0x0001e6000800003f */
[----:B------:R-:W-:-:S13]  /*5120*/  ISETP.NE.AND P0, PT, R7, 0x2, PT ;  /* 0x000000020700780c */ /* 0x000fda0003f05270 */
[----:B0-----:R-:W-:Y:S05]  /*5130*/  @P0 BRA `(.L_x_94) ;  /* 0x0000000000040947 */ /* 0x001fea0003800000 */
[----:B------:R-:W-:Y:S01]  /*5140*/  BPT.TRAP 0x1 ;  /* 0x000000040000795c */ /* 0x000fe20000300000 */
.L_x_94:
[----:B------:R-:W-:Y:S01]  /*5150*/  IMAD R7, R14, 0x2, R9 ;  /* 0x000000020e077824 */ /* 0x000fe200078e0209 */
[----:B------:R-:W-:Y:S01]  /*5160*/  R2UR UR9, R20 ;  /* 0x00000000140972ca */ /* 0x000fe200000e0000 */
[--C-:B------:R-:W-:Y:S01]  /*5170*/  IMAD R13, R14, 0x4000, R23.reuse ;  /* 0x000040000e0d7824 */ /* 0x100fe200078e0217 */
[----:B------:R-:W-:Y:S01]  /*5180*/  UIADD3 UR4, UP0, UR22, 0xf0, URZ ;  /* 0x000000f016047890 */ /* 0x000fe2000ff1e03f */
[----:B------:R-:W-:Y:S01]  /*5190*/  IMAD R7, R7, 0x600, RZ ;  /* 0x0000060007077824 */ /* 0x000fe200078e02ff */
[----:B------:R-:W-:Y:S01]  /*51a0*/  R2UR UR11, R21 ;  /* 0x00000000150b72ca */ /* 0x000fe200000e0000 */
[----:B------:R-:W-:Y:S01]  /*51b0*/  VIADD R4, R4, 0xffffffff ;  /* 0xffffffff04047836 */ /* 0x000fe20000000000 */
[----:B------:R-:W-:Y:S01]  /*51c0*/  R2UR UR5, R13 ;  /* 0x000000000d0572ca */ /* 0x000fe200000e0000 */
[----:B------:R-:W-:Y:S01]  /*51d0*/  IMAD R7, R7, 0x2, R23 ;  /* 0x0000000207077824 */ /* 0x000fe200078e0217 */
[----:B------:R-:W-:Y:S01]  /*51e0*/  R2UR UR10, R22 ;  /* 0x00000000160a72ca */ /* 0x000fe200000e0000 */
[----:B------:R-:W-:Y:S01]  /*51f0*/  UIADD3 UR24, UP1, UR22, 0x1f0, URZ ;  /* 0x000001f016187890 */ /* 0x000fe2000ff3e03f */
[----:B------:R-:W-:Y:S01]  /*5200*/  R2UR UR12, R6 ;  /* 0x00000000060c72ca */ /* 0x000fe200000e0000 */
[----:B------:R-:W-:Y:S01]  /*5210*/  VIADD R14, R14, 0x1 ;  /* 0x000000010e0e7836 */ /* 0x000fe20000000000 */
[----:B------:R-:W-:Y:S01]  /*5220*/  R2UR UR8, R7 ;  /* 0x00000000070872ca */ /* 0x000fe200000e0000 */
[----:B------:R-:W-:Y:S01]  /*5230*/  UIADD3.X UR25, URZ, UR23, URZ, UP1, !UPT ;  /* 0x000000173f197290 */ /* 0x000fe20008ffe43f */
[----:B------:R-:W-:Y:S01]  /*5240*/  R2UR UR19, R15 ;  /* 0x000000000f1372ca */ /* 0x000fe200000e0000 */
[----:B------:R-:W-:Y:S01]  /*5250*/  UMOV UR6, 0x0 ;  /* 0x0000000000067882 */ /* 0x000fe20000000000 */
[----:B------:R-:W-:Y:S01]  /*5260*/  ISETP.GT.AND P1, PT, R4, 0x1, PT ;  /* 0x000000010400780c */ /* 0x000fe20003f24270 */
[----:B------:R-:W-:Y:S01]  /*5270*/  UMOV UR7, 0x10000000 ;  /* 0x1000000000077882 */ /* 0x000fe20000000000 */
[----:B------:R-:W-:Y:S01]  /*5280*/  ISETP.NE.AND P0, PT, R14, 0xa, PT ;  /* 0x0000000a0e00780c */ /* 0x000fe20003f05270 */
[----:B------:R-:W-:Y:S01]  /*5290*/  UIADD3 UR14, UR5, 0x180, URZ ;  /* 0x00000180050e7890 */ /* 0x000fe2000fffe03f */
[----:B------:R-:W-:Y:S01]  /*52a0*/  VIADD R22, R22, 0x40 ;  /* 0x0000004016167836 */ /* 0x000fe20000000000 */
[----:B------:R-:W-:Y:S01]  /*52b0*/  UIADD3.X UR5, URZ, UR23, URZ, UP0, !UPT ;  /* 0x000000173f057290 */ /* 0x000fe200087fe43f */
[----:B------:R-:W-:Y:S01]  /*52c0*/  SEL R20, RZ, 0x1, P0 ;  /* 0x00000001ff147807 */ /* 0x000fe20000000000 */
[----:B------:R-:W-:Y:S01]  /*52d0*/  UMOV UR26, 0x30000 ;  /* 0x00030000001a7882 */ /* 0x000fe20000000000 */
[----:B------:R-:W-:Y:S01]  /*52e0*/  SEL R14, R14, RZ, P0 ;  /* 0x000000ff0e0e7207 */ /* 0x000fe20000000000 */
[----:B------:R-:W-:Y:S01]  /*52f0*/  UIADD3 UR15, UR8, 0x28180, URZ ;  /* 0x00028180080f7890 */ /* 0x000fe2000fffe03f */
[----:B------:R-:W-:-:S02]  /*5300*/  LOP3.LUT R5, R5, R20, RZ, 0x3c, !PT ;  /* 0x0000001405057212 */ /* 0x000fc400078e3cff */
[----:B------:R-:W-:Y:S02]  /*5310*/  UMOV UR8, UR14 ;  /* 0x0000000e00087c82 */ /* 0x000fe40008000000 */
[----:B------:R0:W-:Y:S02]  /*5320*/  UTMALDG.3D [UR8], [UR4], desc[UR6] ;  /* 0x00000608040075b4 */ /* 0x0001e40008011000 */
[----:B0-----:R-:W-:Y:S01]  /*5330*/  UMOV UR8, UR15 ;  /* 0x0000000f00087c82 */ /* 0x001fe20008000000 */
[----:B------:R-:W-:Y:S02]  /*5340*/  UMOV UR11, UR19 ;  /* 0x00000013000b7c82 */ /* 0x000fe40008000000 */
[----:B------:R0:W-:Y:S02]  /*5350*/  UTMALDG.3D.MULTICAST [UR8], [UR24], UR26, desc[UR6] ;  /* 0x00000608180073b4 */ /* 0x0001e4000801181a */
[----:B0-----:R-:W-:Y:S05]  /*5360*/  @P1 BRA `(.L_x_95) ;  /* 0xfffffffc00401947 */ /* 0x001fea000383ffff */
.L_x_92:
[----:B------:R-:W-:Y:S05]  /*5370*/  BSYNC B1 ;  /* 0x0000000000017941 */ /* 0x000fea0003800000 */
.L_x_91:
[----:B------:R-:W-:Y:S01]  /*5380*/  LOP3.LUT P1, RZ, R11, 0xff, RZ, 0xc0, !PT ;  /* 0x000000ff0bff7812 */ /* 0x000fe2000782c0ff */
[C---:B------:R-:W-:Y:S01]  /*5390*/  IMAD.IADD R6, R10.reuse, 0x1, R3 ;  /* 0x000000010a067824 */ /* 0x040fe200078e0203 */
[----:B------:R-:W-:Y:S01]  /*53a0*/  ULDC.64 UR4, c[0x0][0x650] ;  /* 0x0001940000047ab9 */ /* 0x000fe20000000a00 */
[----:B------:R-:W-:Y:S01]  /*53b0*/  ISETP.GE.U32.AND P2, PT, R10, 0xa, PT ;  /* 0x0000000a0a00780c */ /* 0x000fe20003f46070 */
[----:B------:R-:W-:Y:S01]  /*53c0*/  BSSY B1, `(.L_x_96) ;  /* 0x000006b000017945 */ /* 0x000fe20003800000 */
[----:B------:R-:W-:Y:S01]  /*53d0*/  IMAD.MOV.U32 R13, RZ, RZ, -0x1 ;  /* 0xffffffffff0d7424 */ /* 0x000fe200078e00ff */
[----:B------:R-:W-:Y:S01]  /*53e0*/  ISETP.GT.U32.AND P0, PT, R6, 0x9, PT ;  /* 0x000000090600780c */ /* 0x000fe20003f04070 */
[----:B------:R-:W-:Y:S01]  /*53f0*/  IMAD.MOV.U32 R20, RZ, RZ, -0x1 ;  /* 0xffffffffff147424 */ /* 0x000fe200078e00ff */
[----:B------:R-:W-:Y:S02]  /*5400*/  PRMT R11, RZ, 0x7610, R11 ;  /* 0x00007610ff0b7816 */ /* 0x000fe4000000000b */
[----:B------:R-:W-:-:S03]  /*5410*/  ISETP.LT.U32.AND P0, PT, R10, 0xa, P0 ;  /* 0x0000000a0a00780c */ /* 0x000fc60000701070 */
[----:B------:R-:W0:Y:S01]  /*5420*/  @P1 S2R R5, SR_CgaCtaId ;  /* 0x0000000000051919 */ /* 0x000e220000008800 */
[----:B------:R-:W-:-:S04]  /*5430*/  @P1 MOV R4, 0x400 ;  /* 0x0000040000041802 */ /* 0x000fc80000000f00 */
[----:B0-----:R-:W-:Y:S01]  /*5440*/  @P1 LEA R3, R5, R4, 0x18 ;  /* 0x0000000405031211 */ /* 0x001fe200078ec0ff */
[----:B------:R-:W-:-:S03]  /*5450*/  IMAD.WIDE.U32 R4, R6, -0x33333333, RZ ;  /* 0xcccccccd06047825 */ /* 0x000fc600078e00ff */
[----:B------:R0:W-:Y:S01]  /*5460*/  @P1 SYNCS.ARRIVE.TRANS64.A1T0 RZ, [R3+URZ+0xb8], RZ ;  /* 0x0000b8ff03ff19a7 */ /* 0x0001e2000810003f */
[----:B------:R-:W-:Y:S02]  /*5470*/  IADD3 R16, P1, R16, UR20, RZ ;  /* 0x0000001410107c10 */ /* 0x000fe4000ff3e0ff */
[----:B------:R-:W-:Y:S02]  /*5480*/  SHF.R.U32.HI R5, RZ, 0x3, R5 ;  /* 0x00000003ff057819 */ /* 0x000fe40000011605 */
[----:B------:R-:W-:Y:S02]  /*5490*/  IADD3.X R17, R17, UR13, RZ, P1, !PT ;  /* 0x0000000d11117c10 */ /* 0x000fe40008ffe4ff */
[----:B------:R-:W-:Y:S02]  /*54a0*/  PRMT R4, RZ, 0x7610, R4 ;  /* 0x00007610ff047816 */ /* 0x000fe40000000004 */
[----:B0-----:R-:W-:Y:S02]  /*54b0*/  SEL R3, RZ, 0x1, !P0 ;  /* 0x00000001ff037807 */ /* 0x001fe40004000000 */
[----:B------:R-:W-:-:S02]  /*54c0*/  ISETP.GE.U32.AND P0, PT, R16, UR4, PT ;  /* 0x0000000410007c0c */ /* 0x000fc4000bf06070 */
[----:B------:R-:W-:Y:S01]  /*54d0*/  LOP3.LUT R0, R0, R3, RZ, 0x3c, !PT ;  /* 0x0000000300007212 */ /* 0x000fe200078e3cff */
[----:B------:R-:W-:Y:S01]  /*54e0*/  IMAD R3, R5, -0xa, R6 ;  /* 0xfffffff605037824 */ /* 0x000fe200078e0206 */
[----:B------:R-:W-:Y:S01]  /*54f0*/  ISETP.GE.U32.AND.EX P0, PT, R17, UR5, PT, P0 ;  /* 0x0000000511007c0c */ /* 0x000fe2000bf06100 */
[----:B------:R-:W-:Y:S01]  /*5500*/  IMAD.MOV.U32 R6, RZ, RZ, -0x1 ;  /* 0xffffffffff067424 */ /* 0x000fe200078e00ff */
[----:B------:R-:W-:-:S11]  /*5510*/  @P2 LOP3.LUT R0, R0, 0x1, R5, 0x78, !PT ;  /* 0x0000000100002812 */ /* 0x000fd600078e7805 */
[----:B------:R-:W-:Y:S05]  /*5520*/  @P0 BRA `(.L_x_97) ;  /* 0x0000000400500947 */ /* 0x000fea0003800000 */
[----:B------:R-:W0:Y:S01]  /*5530*/  S2R R15, SR_CTAID.X ;  /* 0x00000000000f7919 */ /* 0x000e220000002500 */
[----:B------:R-:W-:Y:S01]  /*5540*/  ULDC.64 UR4, c[0x0][0x628] ;  /* 0x00018a0000047ab9 */ /* 0x000fe20000000a00 */
[----:B------:R-:W1:Y:S01]  /*5550*/  LDC R20, c[0x0][0x144] ;  /* 0x00005100ff147b82 */ /* 0x000e620000000800 */
[----:B------:R-:W-:Y:S01]  /*5560*/  ISETP.NE.U32.AND P0, PT, RZ, UR4, PT ;  /* 0x00000004ff007c0c */ /* 0x000fe2000bf05070 */
[----:B------:R-:W2:Y:S01]  /*5570*/  S2R R13, SR_CTAID.Y ;  /* 0x00000000000d7919 */ /* 0x000ea20000002600 */
[----:B------:R-:W-:Y:S01]  /*5580*/  ULDC UR7, c[0x0][0x630] ;  /* 0x00018c0000077ab9 */ /* 0x000fe20000000800 */
[----:B------:R-:W-:Y:S01]  /*5590*/  ULDC UR8, c[0x0][0x150] ;  /* 0x0000540000087ab9 */ /* 0x000fe20000000800 */
[----:B------:R-:W-:Y:S01]  /*55a0*/  ISETP.NE.AND.EX P0, PT, RZ, UR5, PT, P0 ;  /* 0x00000005ff007c0c */ /* 0x000fe2000bf05300 */
[----:B------:R-:W-:Y:S02]  /*55b0*/  IMAD.MOV.U32 R4, RZ, RZ, R16 ;  /* 0x000000ffff047224 */ /* 0x000fe400078e0010 */
[----:B------:R-:W-:Y:S01]  /*55c0*/  IMAD.MOV.U32 R5, RZ, RZ, R17 ;  /* 0x000000ffff057224 */ /* 0x000fe200078e0011 */
[----:B0-----:R-:W-:-:S09]  /*55d0*/  I2FP.F32.U32 R22, R15 ;  /* 0x0000000f00167245 */ /* 0x001fd20000201000 */
[----:B------:R-:W-:Y:S05]  /*55e0*/  @!P0 BRA `(.L_x_98) ;  /* 0x0000000000288947 */ /* 0x000fea0003800000 */
[----:B------:R-:W-:Y:S02]  /*55f0*/  ULDC UR6, c[0x0][0x634] ;  /* 0x00018d0000067ab9 */ /* 0x000fe40000000800 */
[----:B------:R-:W-:-:S05]  /*5600*/  IADD3 R5, P0, R16, UR6, RZ ;  /* 0x0000000610057c10 */ /* 0x000fca000ff1e0ff */
[----:B------:R-:W-:-:S04]  /*5610*/  IMAD.X R21, RZ, RZ, R17, P0 ;  /* 0x000000ffff157224 */ /* 0x000fc800000e0611 */
[----:B------:R-:W-:-:S04]  /*5620*/  IMAD.WIDE.U32 R6, R21, UR4, RZ ;  /* 0x0000000415067c25 */ /* 0x000fc8000f8e00ff */
[----:B------:R-:W-:-:S04]  /*5630*/  IMAD.WIDE.U32 R6, P0, R5, UR5, R6 ;  /* 0x0000000505067c25 */ /* 0x000fc8000f800006 */
[----:B------:R-:W-:-:S04]  /*5640*/  IMAD.WIDE.U32 R4, R5, UR4, RZ ;  /* 0x0000000405047c25 */ /* 0x000fc8000f8e00ff */
[----:B------:R-:W-:Y:S01]  /*5650*/  IMAD.MOV.U32 R4, RZ, RZ, R7 ;  /* 0x000000ffff047224 */ /* 0x000fe200078e0007 */
[----:B------:R-:W-:Y:S01]  /*5660*/  IADD3 RZ, P1, R5, R6, RZ ;  /* 0x0000000605ff7210 */ /* 0x000fe20007f3e0ff */
[----:B------:R-:W-:-:S04]  /*5670*/  IMAD.X R5, RZ, RZ, RZ, P0 ;  /* 0x000000ffff057224 */ /* 0x000fc800000e06ff */
[----:B------:R-:W-:-:S08]  /*5680*/  IMAD.WIDE.U32.X R4, R21, UR5, R4, P1 ;  /* 0x0000000515047c25 */ /* 0x000fd000088e0404 */
.L_x_98:
[----:B------:R-:W-:Y:S01]  /*5690*/  FMUL R22, R22, UR8 ;  /* 0x0000000816167c20 */ /* 0x000fe20008400000 */
[--C-:B------:R-:W-:Y:S01]  /*56a0*/  SHF.R.U64 R14, R4, UR7, R5.reuse ;  /* 0x00000007040e7c19 */ /* 0x100fe20008001205 */
[----:B------:R-:W-:Y:S01]  /*56b0*/  ULDC.64 UR4, c[0x0][0x620] ;  /* 0x0001880000047ab9 */ /* 0x000fe20000000a00 */
[----:B------:R-:W-:Y:S01]  /*56c0*/  SHF.R.U32.HI R4, RZ, UR7, R5 ;  /* 0x00000007ff047c19 */ /* 0x000fe20008011605 */
[----:B------:R-:W-:Y:S01]  /*56d0*/  ULDC.64 UR6, c[0x0][0x640] ;  /* 0x0001900000067ab9 */ /* 0x000fe20000000a00 */
[----:B------:R-:W-:Y:S01]  /*56e0*/  IADD3 R5, P0, RZ, -R14, RZ ;  /* 0x8000000eff057210 */ /* 0x000fe20007f1e0ff */
[----:B------:R-:W0:Y:S04]  /*56f0*/  F2I.U32.TRUNC.NTZ R22, R22 ;  /* 0x0000001600167305 */ /* 0x000e28000020f000 */
[----:B------:R-:W-:Y:S01]  /*5700*/  IMAD.X R4, RZ, RZ, ~R4, P0 ;  /* 0x000000ffff047224 */ /* 0x000fe200000e0e04 */
[----:B------:R-:W-:-:S03]  /*5710*/  ISETP.NE.U32.AND P0, PT, RZ, UR6, PT ;  /* 0x00000006ff007c0c */ /* 0x000fc6000bf05070 */
[----:B------:R-:W-:Y:S01]  /*5720*/  IMAD R4, R4, UR4, RZ ;  /* 0x0000000404047c24 */ /* 0x000fe2000f8e02ff */
[----:B------:R-:W-:-:S03]  /*5730*/  ISETP.NE.AND.EX P0, PT, RZ, UR7, PT, P0 ;  /* 0x00000007ff007c0c */ /* 0x000fc6000bf05300 */
[C---:B------:R-:W-:Y:S01]  /*5740*/  IMAD R7, R5.reuse, UR5, R4 ;  /* 0x0000000505077c24 */ /* 0x040fe2000f8e0204 */
[----:B------:R-:W-:Y:S01]  /*5750*/  ULDC UR5, c[0x0][0x154] ;  /* 0x0000550000057ab9 */ /* 0x000fe20000000800 */
[----:B------:R-:W-:Y:S01]  /*5760*/  IMAD.WIDE.U32 R4, R5, UR4, R16 ;  /* 0x0000000405047c25 */ /* 0x000fe2000f8e0010 */
[----:B------:R-:W-:-:S03]  /*5770*/  ULDC UR4, c[0x0][0x618] ;  /* 0x0001860000047ab9 */ /* 0x000fc60000000800 */
[----:B0-----:R-:W-:Y:S02]  /*5780*/  IMAD.MOV R6, RZ, RZ, -R22 ;  /* 0x000000ffff067224 */ /* 0x001fe400078e0a16 */
[----:B------:R-:W-:Y:S02]  /*5790*/  IMAD.IADD R5, R5, 0x1, R7 ;  /* 0x0000000105057824 */ /* 0x000fe400078e0207 */
[----:B-1----:R-:W-:Y:S01]  /*57a0*/  IMAD R15, R20, R6, R15 ;  /* 0x00000006140f7224 */ /* 0x002fe200078e020f */
[----:B--2---:R-:W-:Y:S01]  /*57b0*/  I2FP.F32.U32 R6, R13 ;  /* 0x0000000d00067245 */ /* 0x004fe20000201000 */
[----:B------:R-:W0:Y:S01]  /*57c0*/  LDC R20, c[0x0][0x148] ;  /* 0x00005200ff147b82 */ /* 0x000e220000000800 */
[--C-:B------:R-:W-:Y:S02]  /*57d0*/  SHF.R.U64 R21, R4, UR4, R5.reuse ;  /* 0x0000000404157c19 */ /* 0x100fe40008001205 */
[----:B------:R-:W-:Y:S01]  /*57e0*/  SHF.R.U32.HI R4, RZ, UR4, R5 ;  /* 0x00000004ff047c19 */ /* 0x000fe20008011605 */
[----:B------:R-:W-:Y:S01]  /*57f0*/  FMUL R6, R6, UR5 ;  /* 0x0000000506067c20 */ /* 0x000fe20008400000 */
[----:B------:R-:W-:-:S02]  /*5800*/  ULDC UR4, c[0x0][0x608] ;  /* 0x0001820000047ab9 */ /* 0x000fc40000000800 */
[--C-:B------:R-:W-:Y:S01]  /*5810*/  SHF.R.U64 R23, R21, UR4, R4.reuse ;  /* 0x0000000415177c19 */ /* 0x100fe20008001204 */
[----:B------:R1:W2:Y:S01]  /*5820*/  F2I.U32.TRUNC.NTZ R24, R6 ;  /* 0x0000000600187305 */ /* 0x0002a2000020f000 */
[----:B------:R-:W-:Y:S01]  /*5830*/  SHF.R.U32.HI R4, RZ, UR4, R4 ;  /* 0x00000004ff047c19 */ /* 0x000fe20008011604 */
[----:B------:R-:W-:-:S03]  /*5840*/  ULDC UR4, c[0x0][0x658] ;  /* 0x0001960000047ab9 */ /* 0x000fc60000000800 */
[--C-:B------:R-:W-:Y:S02]  /*5850*/  SHF.R.U64 R22, R23, UR4, R4.reuse ;  /* 0x0000000417167c19 */ /* 0x100fe40008001204 */
[----:B------:R-:W-:-:S03]  /*5860*/  SHF.R.U32.HI R25, RZ, UR4, R4 ;  /* 0x00000004ff197c19 */ /* 0x000fc60008011604 */
[----:B------:R-:W-:Y:S02]  /*5870*/  IMAD.MOV.U32 R4, RZ, RZ, R22 ;  /* 0x000000ffff047224 */ /* 0x000fe400078e0016 */
[----:B------:R-:W-:Y:S01]  /*5880*/  IMAD.MOV.U32 R5, RZ, RZ, R25 ;  /* 0x000000ffff057224 */ /* 0x000fe200078e0019 */
[----:B-1----:R-:W-:Y:S06]  /*5890*/  @!P0 BRA `(.L_x_99) ;  /* 0x0000000000288947 */ /* 0x002fec0003800000 */
        /* <DEDUP_REMOVED lines=10> */
.L_x_99:
[----:B------:R-:W-:Y:S01]  /*5940*/  ISETP.NE.AND P0, PT, R2, 0x1, PT ;  /* 0x000000010200780c */ /* 0x000fe20003f05270 */
[----:B------:R-:W-:Y:S01]  /*5950*/  ULDC UR4, c[0x0][0x648] ;  /* 0x0001920000047ab9 */ /* 0x000fe20000000800 */
[----:B------:R-:W-:Y:S01]  /*5960*/  LOP3.LUT R23, R23, UR17, RZ, 0xc0, !PT ;  /* 0x0000001117177c12 */ /* 0x000fe2000f8ec0ff */
[----:B--2---:R-:W-:Y:S01]  /*5970*/  IMAD.MOV R24, RZ, RZ, -R24 ;  /* 0x000000ffff187224 */ /* 0x004fe200078e0a18 */
[----:B------:R-:W-:Y:S01]  /*5980*/  SHF.R.U64 R4, R4, UR4, R5 ;  /* 0x0000000404047c19 */ /* 0x000fe20008001205 */
[----:B------:R-:W-:Y:S01]  /*5990*/  ULDC UR4, c[0x0][0x638] ;  /* 0x00018e0000047ab9 */ /* 0x000fe20000000800 */
[----:B------:R-:W-:Y:S01]  /*59a0*/  LOP3.LUT R21, R21, UR16, RZ, 0xc0, !PT ;  /* 0x0000001015157c12 */ /* 0x000fe2000f8ec0ff */
[----:B------:R-:W-:Y:S01]  /*59b0*/  ULDC UR5, c[0x0][0x610] ;  /* 0x0001840000057ab9 */ /* 0x000fe20000000800 */
[----:B------:R-:W-:Y:S02]  /*59c0*/  IMAD.MOV.U32 R6, RZ, RZ, R14 ;  /* 0x000000ffff067224 */ /* 0x000fe400078e000e */
[----:B------:R-:W-:-:S02]  /*59d0*/  IMAD.MOV R5, RZ, RZ, -R4 ;  /* 0x000000ffff057224 */ /* 0x000fc400078e0a04 */
[----:B------:R-:W-:Y:S02]  /*59e0*/  IMAD R4, R4, UR18, R23 ;  /* 0x0000001204047c24 */ /* 0x000fe4000f8e0217 */
[----:B0-----:R-:W-:Y:S02]  /*59f0*/  @P0 IMAD R15, R20, R24, R13 ;  /* 0x00000018140f0224 */ /* 0x001fe400078e020d */
[----:B------:R-:W-:Y:S01]  /*5a00*/  IMAD R22, R5, UR4, R22 ;  /* 0x0000000405167c24 */ /* 0x000fe2000f8e0216 */
[----:B------:R-:W-:Y:S01]  /*5a10*/  ULDC UR4, c[0x0][0x600] ;  /* 0x0001800000047ab9 */ /* 0x000fe20000000800 */
[----:B------:R-:W-:Y:S02]  /*5a20*/  IMAD R15, R4, UR5, R15 ;  /* 0x00000005040f7c24 */ /* 0x000fe4000f8e020f */
[----:B------:R-:W-:Y:S02]  /*5a30*/  IMAD R22, R22, UR4, R21 ;  /* 0x0000000416167c24 */ /* 0x000fe4000f8e0215 */
[----:B------:R-:W-:-:S03]  /*5a40*/  IMAD.MOV.U32 R4, RZ, RZ, 0x1 ;  /* 0x00000001ff047424 */ /* 0x000fc600078e00ff */
[----:B------:R-:W-:Y:S02]  /*5a50*/  SEL R20, R22, R15, !P0 ;  /* 0x0000000f16147207 */ /* 0x000fe40004000000 */
[----:B------:R-:W-:-:S07]  /*5a60*/  SEL R13, R15, R22, !P0 ;  /* 0x000000160f0d7207 */ /* 0x000fce0004000000 */
.L_x_97:
[----:B------:R-:W-:Y:S05]  /*5a70*/  BSYNC B1 ;  /* 0x0000000000017941 */ /* 0x000fea0003800000 */
.L_x_96:
[----:B------:R-:W-:-:S13]  /*5a80*/  LOP3.LUT P0, RZ, R4, 0xff, RZ, 0xc0, !PT ;  /* 0x000000ff04ff7812 */ /* 0x000fda000780c0ff */
[----:B------:R-:W-:Y:S05]  /*5a90*/  @P0 BRA `(.L_x_100) ;  /* 0xfffffff4003c0947 */ /* 0x000fea000383ffff */
[----:B------:R-:W-:Y:S05]  /*5aa0*/  BSYNC B0 ;  /* 0x0000000000007941 */ /* 0x000fea0003800000 */
.L_x_89:
[----:B------:R-:W-:-:S03]  /*5ab0*/  UMOV UR4, 0xffffffff ;  /* 0xffffffff00047882 */ /* 0x000fc60000000000 */
[----:B------:R-:W-:Y:S05]  /*5ac0*/  BRA.DIV UR4, `(.L_x_101) ;  /* 0x0000000604ec7947 */ /* 0x000fea000b800000 */
[----:B------:R-:W-:-:S13]  /*5ad0*/  ELECT P6, URZ, PT ;  /* 0x00000000003f782f */ /* 0x000fda00038c0000 */
.L_x_121:
[----:B------:R-:W-:Y:S04]  /*5ae0*/  BSSY B0, `(.L_x_102) ;  /* 0x0000061000007945 */ /* 0x000fe80003800000 */
[----:B------:R-:W-:Y:S05]  /*5af0*/  @!P6 BRA `(.L_x_103) ;  /* 0x00000004007ce947 */ /* 0x000fea0003800000 */
[----:B------:R-:W-:-:S04]  /*5b00*/  LOP3.LUT R19, R19, 0x2, RZ, 0xfc, !PT ;  /* 0x0000000213137812 */ /* 0x000fc800078efcff */
[----:B------:R-:W-:-:S13]  /*5b10*/  ISETP.NE.AND P0, PT, R19, 0x3, PT ;  /* 0x000000031300780c */ /* 0x000fda0003f05270 */
[----:B------:R-:W-:Y:S05]  /*5b20*/  @!P0 BRA `(.L_x_104) ;  /* 0x0000000000048947 */ /* 0x000fea0003800000 */
[----:B------:R-:W-:Y:S01]  /*5b30*/  BPT.TRAP 0x1 ;  /* 0x000000040000795c */ /* 0x000fe20000300000 */
.L_x_104:
[----:B------:R-:W0:Y:S01]  /*5b40*/  S2R R5, SR_CgaCtaId ;  /* 0x0000000000057919 */ /* 0x000e220000008800 */
[----:B------:R-:W-:Y:S02]  /*5b50*/  MOV R2, 0x400 ;  /* 0x0000040000027802 */ /* 0x000fe40000000f00 */
[----:B------:R-:W-:Y:S02]  /*5b60*/  SHF.L.U32 R4, R0, 0x1f, RZ ;  /* 0x0000001f00047819 */ /* 0x000fe400000006ff */
[----:B0-----:R-:W-:-:S05]  /*5b70*/  LEA R2, R5, R2, 0x18 ;  /* 0x0000000205027211 */ /* 0x001fca00078ec0ff */
[----:B------:R-:W-:-:S04]  /*5b80*/  VIADD R2, R2, 0x50 ;  /* 0x0000005002027836 */ /* 0x000fc80000000000 */
[C---:B------:R-:W-:Y:S02]  /*5b90*/  IMAD R7, R3.reuse, 0x8, R2 ;  /* 0x0000000803077824 */ /* 0x040fe400078e0202 */
[----:B------:R-:W-:Y:S02]  /*5ba0*/  VIADD R3, R3, 0x1 ;  /* 0x0000000103037836 */ /* 0x000fe40000000000 */
[----:B------:R-:W0:Y:S03]  /*5bb0*/  SYNCS.PHASECHK.TRANS64.TRYWAIT P0, [R7+URZ], R4 ;  /* 0x00000004070075a7 */ /* 0x000e26000800017f */
[----:B------:R-:W-:-:S04]  /*5bc0*/  ISETP.NE.AND P1, PT, R3, 0xa, PT ;  /* 0x0000000a0300780c */ /* 0x000fc80003f25270 */
[----:B------:R-:W-:Y:S02]  /*5bd0*/  SEL R5, RZ, 0x1, P1 ;  /* 0x00000001ff057807 */ /* 0x000fe40000800000 */
[----:B------:R-:W-:Y:S02]  /*5be0*/  SEL R3, R3, RZ, P1 ;  /* 0x000000ff03037207 */ /* 0x000fe40000800000 */
[----:B------:R-:W-:-:S03]  /*5bf0*/  LOP3.LUT R6, R0, R5, RZ, 0x3c, !PT ;  /* 0x0000000500067212 */ /* 0x000fc600078e3cff */
[----:B------:R-:W-:Y:S01]  /*5c00*/  IMAD R8, R3, 0x8, R2 ;  /* 0x0000000803087824 */ /* 0x000fe200078e0202 */
[----:B------:R-:W-:Y:S01]  /*5c10*/  SHF.L.U32 R5, R6, 0x1f, RZ ;  /* 0x0000001f06057819 */ /* 0x000fe200000006ff */
[----:B0-----:R-:W-:Y:S06]  /*5c20*/  @!P0 BRA `(.L_x_105) ;  /* 0x0000000400b48947 */ /* 0x001fec0003800000 */
.L_x_122:
[----:B------:R-:W1:Y:S01]  /*5c30*/  SYNCS.PHASECHK.TRANS64.TRYWAIT P0, [R8+URZ], R5 ;  /* 0x00000005080075a7 */ /* 0x000e62000800017f */
[----:B------:R-:W-:-:S05]  /*5c40*/  VIADD R0, R3, 0x1 ;  /* 0x0000000103007836 */ /* 0x000fca0000000000 */
[----:B------:R-:W-:-:S04]  /*5c50*/  ISETP.NE.AND P1, PT, R0, 0xa, PT ;  /* 0x0000000a0000780c */ /* 0x000fc80003f25270 */
[----:B------:R-:W-:Y:S02]  /*5c60*/  SEL R3, RZ, 0x1, P1 ;  /* 0x00000001ff037807 */ /* 0x000fe40000800000 */
[----:B0-----:R-:W-:Y:S02]  /*5c70*/  SEL R7, R0, RZ, P1 ;  /* 0x000000ff00077207 */ /* 0x001fe40000800000 */
[----:B------:R-:W-:-:S03]  /*5c80*/  LOP3.LUT R6, R6, R3, RZ, 0x3c, !PT ;  /* 0x0000000306067212 */ /* 0x000fc600078e3cff */
[----:B------:R-:W-:Y:S01]  /*5c90*/  IMAD R9, R7, 0x8, R2 ;  /* 0x0000000807097824 */ /* 0x000fe200078e0202 */
[----:B------:R-:W-:Y:S01]  /*5ca0*/  SHF.L.U32 R4, R6, 0x1f, RZ ;  /* 0x0000001f06047819 */ /* 0x000fe200000006ff */
[----:B-1----:R-:W-:Y:S06]  /*5cb0*/  @!P0 BRA `(.L_x_106) ;  /* 0x0000000400a48947 */ /* 0x002fec0003800000 */
.L_x_123:
[----:B------:R-:W1:Y:S01]  /*5cc0*/  SYNCS.PHASECHK.TRANS64.TRYWAIT P0, [R9+URZ], R4 ;  /* 0x00000004090075a7 */ /* 0x000e62000800017f */
[----:B------:R-:W-:-:S05]  /*5cd0*/  VIADD R0, R7, 0x1 ;  /* 0x0000000107007836 */ /* 0x000fca0000000000 */
[----:B------:R-:W-:-:S04]  /*5ce0*/  ISETP.NE.AND P1, PT, R0, 0xa, PT ;  /* 0x0000000a0000780c */ /* 0x000fc80003f25270 */
[----:B------:R-:W-:Y:S02]  /*5cf0*/  SEL R3, RZ, 0x1, P1 ;  /* 0x00000001ff037807 */ /* 0x000fe40000800000 */
[----:B------:R-:W-:Y:S02]  /*5d00*/  SEL R7, R0, RZ, P1 ;  /* 0x000000ff00077207 */ /* 0x000fe40000800000 */
[----:B------:R-:W-:-:S03]  /*5d10*/  LOP3.LUT R6, R6, R3, RZ, 0x3c, !PT ;  /* 0x0000000306067212 */ /* 0x000fc600078e3cff */
[----:B0-----:R-:W-:Y:S01]  /*5d20*/  IMAD R8, R7, 0x8, R2 ;  /* 0x0000000807087824 */ /* 0x001fe200078e0202 */
[----:B------:R-:W-:Y:S01]  /*5d30*/  SHF.L.U32 R5, R6, 0x1f, RZ ;  /* 0x0000001f06057819 */ /* 0x000fe200000006ff */
[----:B-1----:R-:W-:Y:S06]  /*5d40*/  @!P0 BRA `(.L_x_107) ;  /* 0x0000000400948947 */ /* 0x002fec0003800000 */
.L_x_124:
        /* <DEDUP_REMOVED lines=9> */
.L_x_125:
        /* <DEDUP_REMOVED lines=9> */
.L_x_126:
        /* <DEDUP_REMOVED lines=9> */
.L_x_127:
        /* <DEDUP_REMOVED lines=9> */
.L_x_128:
[----:B------:R-:W1:Y:S01]  /*5f90*/  SYNCS.PHASECHK.TRANS64.TRYWAIT P0, [R8+URZ], R5 ;  /* 0x00000005080075a7 */ /* 0x000e62000800017f */
[----:B------:R-:W-:-:S05]  /*5fa0*/  VIADD R0, R7, 0x1 ;  /* 0x0000000107007836 */ /* 0x000fca0000000000 */
[----:B------:R-:W-:-:S04]  /*5fb0*/  ISETP.NE.AND P1, PT, R0, 0xa, PT ;  /* 0x0000000a0000780c */ /* 0x000fc80003f25270 */
[----:B------:R-:W-:Y:S02]  /*5fc0*/  SEL R3, RZ, 0x1, P1 ;  /* 0x00000001ff037807 */ /* 0x000fe40000800000 */
[----:B------:R-:W-:Y:S02]  /*5fd0*/  SEL R7, R0, RZ, P1 ;  /* 0x000000ff00077207 */ /* 0x000fe40000800000 */
[----:B0-----:R-:W-:-:S03]  /*5fe0*/  LOP3.LUT R9, R6, R3, RZ, 0x3c, !PT ;  /* 0x0000000306097212 */ /* 0x001fc600078e3cff */
[----:B------:R-:W-:Y:S01]  /*5ff0*/  IMAD R11, R7, 0x8, R2 ;  /* 0x00000008070b7824 */ /* 0x000fe200078e0202 */
[----:B------:R-:W-:Y:S01]  /*6000*/  SHF.L.U32 R6, R9, 0x1f, RZ ;  /* 0x0000001f09067819 */ /* 0x000fe200000006ff */
[----:B-1----:R-:W-:Y:S06]  /*6010*/  @!P0 BRA `(.L_x_112) ;  /* 0x0000000400448947 */ /* 0x002fec0003800000 */
.L_x_129:
[----:B------:R-:W1:Y:S01]  /*6020*/  SYNCS.PHASECHK.TRANS64.TRYWAIT P0, [R11+URZ], R6 ;  /* 0x000000060b0075a7 */ /* 0x000e62000800017f */
[----:B------:R-:W-:-:S05]  /*6030*/  VIADD R0, R7, 0x1 ;  /* 0x0000000107007836 */ /* 0x000fca0000000000 */
[----:B------:R-:W-:-:S04]  /*6040*/  ISETP.NE.AND P1, PT, R0, 0xa, PT ;  /* 0x0000000a0000780c */ /* 0x000fc80003f25270 */
[----:B------:R-:W-:Y:S02]  /*6050*/  SEL R4, RZ, 0x1, P1 ;  /* 0x00000001ff047807 */ /* 0x000fe40000800000 */
[----:B------:R-:W-:Y:S02]  /*6060*/  SEL R3, R0, RZ, P1 ;  /* 0x000000ff00037207 */ /* 0x000fe40000800000 */
[----:B------:R-:W-:Y:S01]  /*6070*/  LOP3.LUT R0, R9, R4, RZ, 0x3c, !PT ;  /* 0x0000000409007212 */ /* 0x000fe200078e3cff */
[----:B-1----:R-:W-:Y:S06]  /*6080*/  @!P0 BRA `(.L_x_113) ;  /* 0x00000004003c8947 */ /* 0x002fec0003800000 */
.L_x_130:
[----:B------:R-:W-:Y:S01]  /*6090*/  IMAD R3, R3, 0x8, R2 ;  /* 0x0000000803037824 */ /* 0x000fe200078e0202 */
[----:B------:R-:W-:-:S07]  /*60a0*/  SHF.L.U32 R0, R0, 0x1f, RZ ;  /* 0x0000001f00007819 */ /* 0x000fce00000006ff */
.L_x_114:
[----:B--2---:R2:W3:Y:S02]  /*60b0*/  SYNCS.PHASECHK.TRANS64.TRYWAIT P0, [R3+URZ], R0 ;  /* 0x00000000030075a7 */ /* 0x0044e4000800017f */
[----:B---3--:R-:W-:Y:S05]  /*60c0*/  @!P0 NANOSLEEP.SYNCS 0x989680 ;  /* 0x009896800000895d */ /* 0x008fea0003900000 */
[----:B------:R-:W3:Y:S02]  /*60d0*/  @!P0 SYNCS.PHASECHK.TRANS64 P0, [R3+URZ], R0 ;  /* 0x00000000030085a7 */ /* 0x000ee4000800007f */
[----:B---3--:R-:W-:Y:S05]  /*60e0*/  @!P0 BRA `(.L_x_114) ;  /* 0xfffffffc00f08947 */ /* 0x008fea000383ffff */
.L_x_103:
[----:B------:R-:W-:Y:S05]  /*60f0*/  BSYNC B0 ;  /* 0x0000000000007941 */ /* 0x000fea0003800000 */
.L_x_102:
[----:B------:R-:W-:Y:S05]  /*6100*/  EXIT ;  /* 0x000000000000794d */ /* 0x000fea0003800000 */
.L_x_22:
[----:B---3--:R3:W4:Y:S02]  /*6110*/  SYNCS.PHASECHK.TRANS64.TRYWAIT P1, [R3+URZ], R0 ;  /* 0x00000000030075a7 */ /* 0x008724000802017f */
[----:B----4-:R-:W-:Y:S05]  /*6120*/  @!P1 NANOSLEEP.SYNCS 0x989680 ;  /* 0x009896800000995d */ /* 0x010fea0003900000 */
[----:B------:R-:W4:Y:S02]  /*6130*/  @!P1 SYNCS.PHASECHK.TRANS64 P1, [R3+URZ], R0 ;  /* 0x00000000030095a7 */ /* 0x000f24000802007f */
[----:B----4-:R-:W-:Y:S05]  /*6140*/  @!P1 BRA `(.L_x_22) ;  /* 0xfffffffc00f09947 */ /* 0x010fea000383ffff */
[----:B------:R-:W-:Y:S05]  /*6150*/  BRA `(.L_x_21) ;  /* 0xffffffb400287947 */ /* 0x000fea000383ffff */
.L_x_27:
[----:B-1----:R1:W2:Y:S02]  /*6160*/  SYNCS.PHASECHK.TRANS64.TRYWAIT P1, [R5+URZ], R4 ;  /* 0x00000004050075a7 */ /* 0x0022a4000802017f */
[----:B--2---:R-:W-:Y:S05]  /*6170*/  @!P1 NANOSLEEP.SYNCS 0x989680 ;  /* 0x009896800000995d */ /* 0x004fea0003900000 */
[----:B------:R-:W2:Y:S02]  /*6180*/  @!P1 SYNCS.PHASECHK.TRANS64 P1, [R5+URZ], R4 ;  /* 0x00000004050095a7 */ /* 0x000ea4000802007f */
[----:B--2---:R-:W-:Y:S05]  /*6190*/  @!P1 BRA `(.L_x_27) ;  /* 0xfffffffc00f09947 */ /* 0x004fea000383ffff */
[----:B------:R-:W-:Y:S05]  /*61a0*/  BRA `(.L_x_26) ;  /* 0xffffffb800d87947 */ /* 0x000fea000383ffff */
.L_x_90:
[----:B------:R-:W-:Y:S01]  /*61b0*/  BSSY B1, `(.L_x_115) ;  /* 0x0000006000017945 */ /* 0x000fe20003800000 */
[----:B------:R-:W-:-:S07]  /*61c0*/  IMAD.MOV.U32 R15, RZ, RZ, -0x1 ;  /* 0xffffffffff0f7424 */ /* 0x000fce00078e00ff */
[----:B------:R-:W-:Y:S05]  /*61d0*/  WARPSYNC.COLLECTIVE R15, `(.L_x_116) ;  /* 0x000000000f0c7348 */ /* 0x000fea0003c00000 */
[----:B------:R-:W-:Y:S02]  /*61e0*/  ELECT P6, UR62, PT ;  /* 0x00000000003e782f */ /* 0x000fe400038c0000 */
[----:B------:R-:W-:Y:S01]  /*61f0*/  MOV R14, UR62 ;  /* 0x0000003e000e7c02 */ /* 0x000fe20008000f00 */
[----:B------:R-:W-:Y:S10]  /*6200*/  ENDCOLLECTIVE ;  /* 0x000000000000791b */ /* 0x000ff40003800000 */
.L_x_116:
[----:B------:R-:W-:Y:S05]  /*6210*/  BSYNC B1 ;  /* 0x0000000000017941 */ /* 0x000fea0003800000 */
.L_x_115:
[----:B------:R-:W-:Y:S05]  /*6220*/  BRA `(.L_x_117) ;  /* 0xffffffec00647947 */ /* 0x000fea000383ffff */
.L_x_93:
[----:B0-----:R0:W1:Y:S02]  /*6230*/  SYNCS.PHASECHK.TRANS64.TRYWAIT P0, [R20+URZ+0x50], R7 ;  /* 0x00005007140075a7 */ /* 0x001064000800017f */
[----:B-1----:R-:W-:Y:S05]  /*6240*/  @!P0 NANOSLEEP.SYNCS 0x989680 ;  /* 0x009896800000895d */ /* 0x002fea0003900000 */
[----:B------:R-:W1:Y:S02]  /*6250*/  @!P0 SYNCS.PHASECHK.TRANS64 P0, [R20+URZ+0x50], R7 ;  /* 0x00005007140085a7 */ /* 0x000e64000800007f */
[----:B-1----:R-:W-:Y:S05]  /*6260*/  @!P0 BRA `(.L_x_93) ;  /* 0xfffffffc00f08947 */ /* 0x002fea000383ffff */
[----:B------:R-:W-:Y:S05]  /*6270*/  BRA `(.L_x_118) ;  /* 0xffffffec00a07947 */ /* 0x000fea000383ffff */
.L_x_101:
[----:B------:R-:W-:Y:S01]  /*6280*/  BSSY B0, `(.L_x_119) ;  /* 0x0000006000007945 */ /* 0x000fe20003800000 */
[----:B------:R-:W-:-:S07]  /*6290*/  IMAD.MOV.U32 R15, RZ, RZ, -0x1 ;  /* 0xffffffffff0f7424 */ /* 0x000fce00078e00ff */
[----:B------:R-:W-:Y:S05]  /*62a0*/  WARPSYNC.COLLECTIVE R15, `(.L_x_120) ;  /* 0x000000000f0c7348 */ /* 0x000fea0003c00000 */
[----:B------:R-:W-:Y:S02]  /*62b0*/  ELECT P6, UR62, PT ;  /* 0x00000000003e782f */ /* 0x000fe400038c0000 */
[----:B------:R-:W-:Y:S01]  /*62c0*/  MOV R14, UR62 ;  /* 0x0000003e000e7c02 */ /* 0x000fe20008000f00 */
[----:B------:R-:W-:Y:S10]  /*62d0*/  ENDCOLLECTIVE ;  /* 0x000000000000791b */ /* 0x000ff40003800000 */
.L_x_120:
[----:B------:R-:W-:Y:S05]  /*62e0*/  BSYNC B0 ;  /* 0x0000000000007941 */ /* 0x000fea0003800000 */
.L_x_119:
[----:B------:R-:W-:Y:S05]  /*62f0*/  BRA `(.L_x_121) ;  /* 0xfffffff400f87947 */ /* 0x000fea000383ffff */
.L_x_105:
[----:B0-----:R0:W1:Y:S02]  /*6300*/  SYNCS.PHASECHK.TRANS64.TRYWAIT P0, [R7+URZ], R4 ;  /* 0x00000004070075a7 */ /* 0x001064000800017f */
[----:B-1----:R-:W-:Y:S05]  /*6310*/  @!P0 NANOSLEEP.SYNCS 0x989680 ;  /* 0x009896800000895d */ /* 0x002fea0003900000 */
[----:B------:R-:W1:Y:S02]  /*6320*/  @!P0 SYNCS.PHASECHK.TRANS64 P0, [R7+URZ], R4 ;  /* 0x00000004070085a7 */ /* 0x000e64000800007f */
[----:B-1----:R-:W-:Y:S05]  /*6330*/  @!P0 BRA `(.L_x_105) ;  /* 0xfffffffc00f08947 */ /* 0x002fea000383ffff */
[----:B------:R-:W-:Y:S05]  /*6340*/  BRA `(.L_x_122) ;  /* 0xfffffff800387947 */ /* 0x000fea000383ffff */
.L_x_106:
[----:B0-----:R0:W1:Y:S02]  /*6350*/  SYNCS.PHASECHK.TRANS64.TRYWAIT P0, [R8+URZ], R5 ;  /* 0x00000005080075a7 */ /* 0x001064000800017f */
[----:B-1----:R-:W-:Y:S05]  /*6360*/  @!P0 NANOSLEEP.SYNCS 0x989680 ;  /* 0x009896800000895d */ /* 0x002fea0003900000 */
[----:B------:R-:W1:Y:S02]  /*6370*/  @!P0 SYNCS.PHASECHK.TRANS64 P0, [R8+URZ], R5 ;  /* 0x00000005080085a7 */ /* 0x000e64000800007f */
[----:B-1----:R-:W-:Y:S05]  /*6380*/  @!P0 BRA `(.L_x_106) ;  /* 0xfffffffc00f08947 */ /* 0x002fea000383ffff */
[----:B------:R-:W-:Y:S05]  /*6390*/  BRA `(.L_x_123) ;  /* 0xfffffff800487947 */ /* 0x000fea000383ffff */
.L_x_107:
[----:B0-----:R0:W1:Y:S02]  /*63a0*/  SYNCS.PHASECHK.TRANS64.TRYWAIT P0, [R9+URZ], R4 ;  /* 0x00000004090075a7 */ /* 0x001064000800017f */
[----:B-1----:R-:W-:Y:S05]  /*63b0*/  @!P0 NANOSLEEP.SYNCS 0x989680 ;  /* 0x009896800000895d */ /* 0x002fea0003900000 */
[----:B------:R-:W1:Y:S02]  /*63c0*/  @!P0 SYNCS.PHASECHK.TRANS64 P0, [R9+URZ], R4 ;  /* 0x00000004090085a7 */ /* 0x000e64000800007f */
[----:B-1----:R-:W-:Y:S05]  /*63d0*/  @!P0 BRA `(.L_x_107) ;  /* 0xfffffffc00f08947 */ /* 0x002fea000383ffff */
[----:B------:R-:W-:Y:S05]  /*63e0*/  BRA `(.L_x_124) ;  /* 0xfffffff800587947 */ /* 0x000fea000383ffff */
.L_x_108:
[----:B0-----:R0:W1:Y:S02]  /*63f0*/  SYNCS.PHASECHK.TRANS64.TRYWAIT P0, [R8+URZ], R5 ;  /* 0x00000005080075a7 */ /* 0x001064000800017f */
[----:B-1----:R-:W-:Y:S05]  /*6400*/  @!P0 NANOSLEEP.SYNCS 0x989680 ;  /* 0x009896800000895d */ /* 0x002fea0003900000 */
[----:B------:R-:W1:Y:S02]  /*6410*/  @!P0 SYNCS.PHASECHK.TRANS64 P0, [R8+URZ], R5 ;  /* 0x00000005080085a7 */ /* 0x000e64000800007f */
[----:B-1----:R-:W-:Y:S05]  /*6420*/  @!P0 BRA `(.L_x_108) ;  /* 0xfffffffc00f08947 */ /* 0x002fea000383ffff */
[----:B------:R-:W-:Y:S05]  /*6430*/  BRA `(.L_x_125) ;  /* 0xfffffff800687947 */ /* 0x000fea000383ffff */
.L_x_109:
[----:B0-----:R0:W1:Y:S02]  /*6440*/  SYNCS.PHASECHK.TRANS64.TRYWAIT P0, [R9+URZ], R4 ;  /* 0x00000004090075a7 */ /* 0x001064000800017f */
[----:B-1----:R-:W-:Y:S05]  /*6450*/  @!P0 NANOSLEEP.SYNCS 0x989680 ;  /* 0x009896800000895d */ /* 0x002fea0003900000 */
[----:B------:R-:W1:Y:S02]  /*6460*/  @!P0 SYNCS.PHASECHK.TRANS64 P0, [R9+URZ], R4 ;  /* 0x00000004090085a7 */ /* 0x000e64000800007f */
[----:B-1----:R-:W-:Y:S05]  /*6470*/  @!P0 BRA `(.L_x_109) ;  /* 0xfffffffc00f08947 */ /* 0x002fea000383ffff */
[----:B------:R-:W-:Y:S05]  /*6480*/  BRA `(.L_x_126) ;  /* 0xfffffff800787947 */ /* 0x000fea000383ffff */
.L_x_110:
[----:B0-----:R0:W1:Y:S02]  /*6490*/  SYNCS.PHASECHK.TRANS64.TRYWAIT P0, [R8+URZ], R5 ;  /* 0x00000005080075a7 */ /* 0x001064000800017f */
[----:B-1----:R-:W-:Y:S05]  /*64a0*/  @!P0 NANOSLEEP.SYNCS 0x989680 ;  /* 0x009896800000895d */ /* 0x002fea0003900000 */
[----:B------:R-:W1:Y:S02]  /*64b0*/  @!P0 SYNCS.PHASECHK.TRANS64 P0, [R8+URZ], R5 ;  /* 0x00000005080085a7 */ /* 0x000e64000800007f */
[----:B-1----:R-:W-:Y:S05]  /*64c0*/  @!P0 BRA `(.L_x_110) ;  /* 0xfffffffc00f08947 */ /* 0x002fea000383ffff */
[----:B------:R-:W-:Y:S05]  /*64d0*/  BRA `(.L_x_127) ;  /* 0xfffffff800887947 */ /* 0x000fea000383ffff */
.L_x_111:
[----:B0-----:R0:W1:Y:S02]  /*64e0*/  SYNCS.PHASECHK.TRANS64.TRYWAIT P0, [R9+URZ], R4 ;  /* 0x00000004090075a7 */ /* 0x001064000800017f */
[----:B-1----:R-:W-:Y:S05]  /*64f0*/  @!P0 NANOSLEEP.SYNCS 0x989680 ;  /* 0x009896800000895d */ /* 0x002fea0003900000 */
[----:B------:R-:W1:Y:S02]  /*6500*/  @!P0 SYNCS.PHASECHK.TRANS64 P0, [R9+URZ], R4 ;  /* 0x00000004090085a7 */ /* 0x000e64000800007f */
[----:B-1----:R-:W-:Y:S05]  /*6510*/  @!P0 BRA `(.L_x_111) ;  /* 0xfffffffc00f08947 */ /* 0x002fea000383ffff */
[----:B------:R-:W-:Y:S05]  /*6520*/  BRA `(.L_x_128) ;  /* 0xfffffff800987947 */ /* 0x000fea000383ffff */
.L_x_112:
[----:B0-----:R0:W1:Y:S02]  /*6530*/  SYNCS.PHASECHK.TRANS64.TRYWAIT P0, [R8+URZ], R5 ;  /* 0x00000005080075a7 */ /* 0x001064000800017f */
[----:B-1----:R-:W-:Y:S05]  /*6540*/  @!P0 NANOSLEEP.SYNCS 0x989680 ;  /* 0x009896800000895d */ /* 0x002fea0003900000 */
[----:B------:R-:W1:Y:S02]  /*6550*/  @!P0 SYNCS.PHASECHK.TRANS64 P0, [R8+URZ], R5 ;  /* 0x00000005080085a7 */ /* 0x000e64000800007f */
[----:B-1----:R-:W-:Y:S05]  /*6560*/  @!P0 BRA `(.L_x_112) ;  /* 0xfffffffc00f08947 */ /* 0x002fea000383ffff */
[----:B------:R-:W-:Y:S05]  /*6570*/  BRA `(.L_x_129) ;  /* 0xfffffff800a87947 */ /* 0x000fea000383ffff */
.L_x_113:
[----:B-1----:R1:W2:Y:S02]  /*6580*/  SYNCS.PHASECHK.TRANS64.TRYWAIT P0, [R11+URZ], R6 ;  /* 0x000000060b0075a7 */ /* 0x0022a4000800017f */
[----:B--2---:R-:W-:Y:S05]  /*6590*/  @!P0 NANOSLEEP.SYNCS 0x989680 ;  /* 0x009896800000895d */ /* 0x004fea0003900000 */
[----:B------:R-:W2:Y:S02]  /*65a0*/  @!P0 SYNCS.PHASECHK.TRANS64 P0, [R11+URZ], R6 ;  /* 0x000000060b0085a7 */ /* 0x000ea4000800007f */
[----:B--2---:R-:W-:Y:S05]  /*65b0*/  @!P0 BRA `(.L_x_113) ;  /* 0xfffffffc00f08947 */ /* 0x004fea000383ffff */
[----:B------:R-:W-:Y:S05]  /*65c0*/  BRA `(.L_x_130) ;  /* 0xfffffff800b07947 */ /* 0x000fea000383ffff */
.L_x_131:
[----:B------:R-:W-:-:S00]  /*65d0*/  BRA `(.L_x_131) ;  /* 0xfffffffc00fc7947 */ /* 0x000fc0000383ffff */
[----:B------:R-:W-:-:S00]  /*65e0*/  NOP ;  /* 0x0000000000007918 */ /* 0x000fc00000000000 */
        /* <DEDUP_REMOVED lines=9> */
.L_x_132:


//--------------------- .nv.global.init           --------------------------
	.section	.nv.global.init,"aw",@progbits
.nv.global.init:
	.type		$str$22,@object
	.size		$str$22,($str$23 - $str$22)
$str$22:
        /*0000*/ 	.byte	0x6b, 0x5f, 0x74, 0x69, 0x6c, 0x65, 0x5f, 0x63, 0x6f, 0x75, 0x6e, 0x74, 0x20, 0x3e, 0x3d, 0x20
        /*0010*/ 	.byte	0x31, 0x00
	.type		$str$23,@object
	.size		$str$23,(__unnamed_1 - $str$23)
$str$23:
        /*0012*/ 	.byte	0x2f, 0x74, 0x6d, 0x70, 0x2f, 0x63, 0x75, 0x74, 0x6c, 0x61, 0x73, 0x73, 0x5f, 0x73, 0x77, 0x65
        /*0022*/ 	.byte	0x65, 0x70, 0x5f, 0x73, 0x72, 0x63, 0x2f, 0x69, 0x6e, 0x63, 0x6c, 0x75, 0x64, 0x65, 0x2f, 0x63
        /*0032*/ 	.byte	0x75, 0x74, 0x6c, 0x61, 0x73, 0x73, 0x2f, 0x67, 0x65, 0x6d, 0x6d, 0x2f, 0x63, 0x6f, 0x6c, 0x6c
        /*0042*/ 	.byte	0x65, 0x63, 0x74, 0x69, 0x76, 0x65, 0x2f, 0x73, 0x6d, 0x39, 0x30, 0x5f, 0x6d, 0x6d, 0x61, 0x5f
        /*0052*/ 	.byte	0x74, 0x6d, 0x61, 0x5f, 0x67, 0x6d, 0x6d, 0x61, 0x5f, 0x73, 0x73, 0x5f, 0x77, 0x61, 0x72, 0x70
        /*0062*/ 	.byte	0x73, 0x70, 0x65, 0x63, 0x69, 0x61, 0x6c, 0x69, 0x7a, 0x65, 0x64, 0x2e, 0x68, 0x70, 0x70, 0x00
	.type		__unnamed_1,@object
	.size		__unnamed_1,(.L_0 - __unnamed_1)
__unnamed_1:
        /*0072*/ 	.byte	0x76, 0x6f, 0x69, 0x64, 0x20, 0x63, 0x75, 0x74, 0x6c, 0x61, 0x73, 0x73, 0x3a, 0x3a, 0x67, 0x65
        /* <DEDUP_REMOVED lines=180> */
        /*0bc2*/ 	.byte	0x65, 0x3a, 0x3a, 0x69, 0x64, 0x65, 0x6e, 0x74, 0x69, 0x74, 0x79, 0x5d, 0x00
.L_0:


//--------------------- .nv.shared._ZN7cutlass13device_kernelINS_4gemm6kernel13GemmUniversalIN4cute5tupleIJiiiiEEENS1_10collective13CollectiveMmaINS1_34MainloopSm90TmaGmmaWarpSpecializedILi10ENS5_IJNS4_1CILi2EEENSA_ILi1EEESC_EEENS1_35KernelTmaWarpSpecializedCooperativeEEENS5_IJNSA_ILi128EEENSA_ILi48EEENSA_ILi64EEEEEENS_10bfloat16_tENS5_IJlSC_lEEESK_SL_NS4_8TiledMMAINS4_8MMA_AtomIJNS4_4SM904GMMA27MMA_64x16x16_F32BF16BF16_SSILNSP_5MajorE0ELSR_0ELNSP_7ScaleInE1ELSS_1EEEEEENS4_6LayoutISD_NS5_IJSC_NSA_ILi0EEESW_EEEEENS5_IJNS4_10UnderscoreESZ_SZ_EEEEENS4_13SM90_TMA_LOADENS4_14ComposedLayoutINS4_7SwizzleILi3ELi4ELi3EEENS4_18smem_ptr_flag_bitsILi16EEENSV_INS5_IJNSA_ILi8EEESI_EEENS5_IJSI_SC_EEEEEEEvNS4_8identityENS4_23SM90_TMA_LOAD_MULTICASTES1C_vS1D_EENS_8epilogue10collective6detail29Sm90TmaWarpSpecializedAdapterINS1H_15DefaultEpilogueISK_SL_SL_NS1G_6thread17LinearCombinationISK_Li1EffLNS1L_9ScaleType4KindE0ELNS_15FloatRoundStyleE2ESK_EENS1_15EpilogueDefaultEEEEEvvEEEEvNT_6ParamsE --------------------------
	.section	.nv.shared._ZN7cutlass13device_kernelINS_4gemm6kernel13GemmUniversalIN4cute5tupleIJiiiiEEENS1_10collective13CollectiveMmaINS1_34MainloopSm90TmaGmmaWarpSpecializedILi10ENS5_IJNS4_1CILi2EEENSA_ILi1EEESC_EEENS1_35KernelTmaWarpSpecializedCooperativeEEENS5_IJNSA_ILi128EEENSA_ILi48EEENSA_ILi64EEEEEENS_10bfloat16_tENS5_IJlSC_lEEESK_SL_NS4_8TiledMMAINS4_8MMA_AtomIJNS4_4SM904GMMA27MMA_64x16x16_F32BF16BF16_SSILNSP_5MajorE0ELSR_0ELNSP_7ScaleInE1ELSS_1EEEEEENS4_6LayoutISD_NS5_IJSC_NSA_ILi0EEESW_EEEEENS5_IJNS4_10UnderscoreESZ_SZ_EEEEENS4_13SM90_TMA_LOADENS4_14ComposedLayoutINS4_7SwizzleILi3ELi4ELi3EEENS4_18smem_ptr_flag_bitsILi16EEENSV_INS5_IJNSA_ILi8EEESI_EEENS5_IJSI_SC_EEEEEEEvNS4_8identityENS4_23SM90_TMA_LOAD_MULTICASTES1C_vS1D_EENS_8epilogue10collective6detail29Sm90TmaWarpSpecializedAdapterINS1H_15DefaultEpilogueISK_SL_SL_NS1G_6thread17LinearCombinationISK_Li1EffLNS1L_9ScaleType4KindE0ELNS_15FloatRoundStyleE2ESK_EENS1_15EpilogueDefaultEEEEEvvEEEEvNT_6ParamsE,"aw",@nobits
	.sectionflags	@""
	.align	16
	.zero		1024


//--------------------- .nv.shared.reserved.0     --------------------------
	.section	.nv.shared.reserved.0,"aw",@nobits
	.weak		__nv_reservedSMEM_offset_0_alias
	.size		__nv_reservedSMEM_offset_0_alias, 0, 0
	.other		__nv_reservedSMEM_offset_0_alias,@"STO_CUDA_RESERVED_SHARED STV_DEFAULT"
__nv_reservedSMEM_offset_0_alias:
	.zero		0


//--------------------- .nv.global                --------------------------
	.section	.nv.global,"aw",@nobits
.nv.global:
	.type		_ZN39_INTERNAL_89405df0_4_k_cu_6afa1e16_77174cute1_E,@object
	.size		_ZN39_INTERNAL_89405df0_4_k_cu_6afa1e16_77174cute1_E,(_ZN39_INTERNAL_89405df0_4_k_cu_6afa1e16_77174cuda3std3__45__cpo6cbeginE - _ZN39_INTERNAL_89405df0_4_k_cu_6afa1e16_77174cute1_E)
_ZN39_INTERNAL_89405df0_4_k_cu_6afa1e16_77174cute1_E:
	.zero		1
	.type		_ZN39_INTERNAL_89405df0_4_k_cu_6afa1e16_77174cuda3std3__45__cpo6cbeginE,@object
	.size		_ZN39_INTERNAL_89405df0_4_k_cu_6afa1e16_77174cuda3std3__45__cpo6cbeginE,(_ZN39_INTERNAL_89405df0_4_k_cu_6afa1e16_77174cuda3std3__48in_placeE - _ZN39_INTERNAL_89405df0_4_k_cu_6afa1e16_77174cuda3std3__45__cpo6cbeginE)
_ZN39_INTERNAL_89405df0_4_k_cu_6afa1e16_77174cuda3std3__45__cpo6cbeginE:
	.zero		1
	.type		_ZN39_INTERNAL_89405df0_4_k_cu_6afa1e16_77174cuda3std3__48in_placeE,@object
	.size		_ZN39_INTERNAL_89405df0_4_k_cu_6afa1e16_77174cuda3std3__48in_placeE,(_ZN39_INTERNAL_89405df0_4_k_cu_6afa1e16_77174cuda3std6ranges3__45__cpo9iter_moveE - _ZN39_INTERNAL_89405df0_4_k_cu_6afa1e16_77174cuda3std3__48in_placeE)
_ZN39_INTERNAL_89405df0_4_k_cu_6afa1e16_77174cuda3std3__48in_placeE:
	.zero		1
	.type		_ZN39_INTERNAL_89405df0_4_k_cu_6afa1e16_77174cuda3std6ranges3__45__cpo9iter_moveE,@object
	.size		_ZN39_INTERNAL_89405df0_4_k_cu_6afa1e16_77174cuda3std6ranges3__45__cpo9iter_moveE,(_ZN39_INTERNAL_89405df0_4_k_cu_6afa1e16_77174cuda3std3__45__cpo5beginE - _ZN39_INTERNAL_89405df0_4_k_cu_6afa1e16_77174cuda3std6ranges3__45__cpo9iter_moveE)
_ZN39_INTERNAL_89405df0_4_k_cu_6afa1e16_77174cuda3std6ranges3__45__cpo9iter_moveE:
	.zero		1
	.type		_ZN39_INTERNAL_89405df0_4_k_cu_6afa1e16_77174cuda3std3__45__cpo5beginE,@object
	.size		_ZN39_INTERNAL_89405df0_4_k_cu_6afa1e16_77174cuda3std3__45__cpo5beginE,(_ZN39_INTERNAL_89405df0_4_k_cu_6afa1e16_77174cuda3std3__441_GLOBAL__N__89405df0_4_k_cu_6afa1e16_77176ignoreE - _ZN39_INTERNAL_89405df0_4_k_cu_6afa1e16_77174cuda3std3__45__cpo5beginE)
_ZN39_INTERNAL_89405df0_4_k_cu_6afa1e16_77174cuda3std3__45__cpo5beginE:
	.zero		1
	.type		_ZN39_INTERNAL_89405df0_4_k_cu_6afa1e16_77174cuda3std3__441_GLOBAL__N__89405df0_4_k_cu_6afa1e16_77176ignoreE,@object
	.size		_ZN39_INTERNAL_89405df0_4_k_cu_6afa1e16_77174cuda3std3__441_GLOBAL__N__89405df0_4_k_cu_6afa1e16_77176ignoreE,(_ZN39_INTERNAL_89405df0_4_k_cu_6afa1e16_77174cute7productE - _ZN39_INTERNAL_89405df0_4_k_cu_6afa1e16_77174cuda3std3__441_GLOBAL__N__89405df0_4_k_cu_6afa1e16_77176ignoreE)
_ZN39_INTERNAL_89405df0_4_k_cu_6afa1e16_77174cuda3std3__441_GLOBAL__N__89405df0_4_k_cu_6afa1e16_77176ignoreE:
	.zero		1
	.type		_ZN39_INTERNAL_89405df0_4_k_cu_6afa1e16_77174cute7productE,@object
	.size		_ZN39_INTERNAL_89405df0_4_k_cu_6afa1e16_77174cute7productE,(_ZN39_INTERNAL_89405df0_4_k_cu_6afa1e16_77174cuda3std3__45__cpo3endE - _ZN39_INTERNAL_89405df0_4_k_cu_6afa1e16_77174cute7productE)
_ZN39_INTERNAL_89405df0_4_k_cu_6afa1e16_77174cute7productE:
	.zero		1
	.type		_ZN39_INTERNAL_89405df0_4_k_cu_6afa1e16_77174cuda3std3__45__cpo3endE,@object
	.size		_ZN39_INTERNAL_89405df0_4_k_cu_6afa1e16_77174cuda3std3__45__cpo3endE,(_ZN39_INTERNAL_89405df0_4_k_cu_6afa1e16_77174cuda3std3__419piecewise_constructE - _ZN39_INTERNAL_89405df0_4_k_cu_6afa1e16_77174cuda3std3__45__cpo3endE)
_ZN39_INTERNAL_89405df0_4_k_cu_6afa1e16_77174cuda3std3__45__cpo3endE:
	.zero		1
	.type		_ZN39_INTERNAL_89405df0_4_k_cu_6afa1e16_77174cuda3std3__419piecewise_constructE,@object
	.size		_ZN39_INTERNAL_89405df0_4_k_cu_6afa1e16_77174cuda3std3__419piecewise_constructE,(_ZN39_INTERNAL_89405df0_4_k_cu_6afa1e16_77174cuda3std3__45__cpo4cendE - _ZN39_INTERNAL_89405df0_4_k_cu_6afa1e16_77174cuda3std3__419piecewise_constructE)
_ZN39_INTERNAL_89405df0_4_k_cu_6afa1e16_77174cuda3std3__419piecewise_constructE:
	.zero		1
	.type		_ZN39_INTERNAL_89405df0_4_k_cu_6afa1e16_77174cuda3std3__45__cpo4cendE,@object
	.size		_ZN39_INTERNAL_89405df0_4_k_cu_6afa1e16_77174cuda3std3__45__cpo4cendE,(_ZN39_INTERNAL_89405df0_4_k_cu_6afa1e16_77174cuda3std6ranges3__45__cpo4swapE - _ZN39_INTERNAL_89405df0_4_k_cu_6afa1e16_77174cuda3std3__45__cpo4cendE)
_ZN39_INTERNAL_89405df0_4_k_cu_6afa1e16_77174cuda3std3__45__cpo4cendE:
	.zero		1
	.type		_ZN39_INTERNAL_89405df0_4_k_cu_6afa1e16_77174cuda3std6ranges3__45__cpo4swapE,@object
	.size		_ZN39_INTERNAL_89405df0_4_k_cu_6afa1e16_77174cuda3std6ranges3__45__cpo4swapE,(.L_8 - _ZN39_INTERNAL_89405df0_4_k_cu_6afa1e16_77174cuda3std6ranges3__45__cpo4swapE)
_ZN39_INTERNAL_89405df0_4_k_cu_6afa1e16_77174cuda3std6ranges3__45__cpo4swapE:
	.zero		1
.L_8:


//--------------------- .nv.constant0._ZN7cutlass13device_kernelINS_4gemm6kernel13GemmUniversalIN4cute5tupleIJiiiiEEENS1_10collective13CollectiveMmaINS1_34MainloopSm90TmaGmmaWarpSpecializedILi10ENS5_IJNS4_1CILi2EEENSA_ILi1EEESC_EEENS1_35KernelTmaWarpSpecializedCooperativeEEENS5_IJNSA_ILi128EEENSA_ILi48EEENSA_ILi64EEEEEENS_10bfloat16_tENS5_IJlSC_lEEESK_SL_NS4_8TiledMMAINS4_8MMA_AtomIJNS4_4SM904GMMA27MMA_64x16x16_F32BF16BF16_SSILNSP_5MajorE0ELSR_0ELNSP_7ScaleInE1ELSS_1EEEEEENS4_6LayoutISD_NS5_IJSC_NSA_ILi0EEESW_EEEEENS5_IJNS4_10UnderscoreESZ_SZ_EEEEENS4_13SM90_TMA_LOADENS4_14ComposedLayoutINS4_7SwizzleILi3ELi4ELi3EEENS4_18smem_ptr_flag_bitsILi16EEENSV_INS5_IJNSA_ILi8EEESI_EEENS5_IJSI_SC_EEEEEEEvNS4_8identityENS4_23SM90_TMA_LOAD_MULTICASTES1C_vS1D_EENS_8epilogue10collective6detail29Sm90TmaWarpSpecializedAdapterINS1H_15DefaultEpilogueISK_SL_SL_NS1G_6thread17LinearCombinationISK_Li1EffLNS1L_9ScaleType4KindE0ELNS_15FloatRoundStyleE2ESK_EENS1_15EpilogueDefaultEEEEEvvEEEEvNT_6ParamsE --------------------------
	.section	.nv.constant0._ZN7cutlass13device_kernelINS_4gemm6kernel13GemmUniversalIN4cute5tupleIJiiiiEEENS1_10collective13CollectiveMmaINS1_34MainloopSm90TmaGmmaWarpSpecializedILi10ENS5_IJNS4_1CILi2EEENSA_ILi1EEESC_EEENS1_35KernelTmaWarpSpecializedCooperativeEEENS5_IJNSA_ILi128EEENSA_ILi48EEENSA_ILi64EEEEEENS_10bfloat16_tENS5_IJlSC_lEEESK_SL_NS4_8TiledMMAINS4_8MMA_AtomIJNS4_4SM904GMMA27MMA_64x16x16_F32BF16BF16_SSILNSP_5MajorE0ELSR_0ELNSP_7ScaleInE1ELSS_1EEEEEENS4_6LayoutISD_NS5_IJSC_NSA_ILi0EEESW_EEEEENS5_IJNS4_10UnderscoreESZ_SZ_EEEEENS4_13SM90_TMA_LOADENS4_14ComposedLayoutINS4_7SwizzleILi3ELi4ELi3EEENS4_18smem_ptr_flag_bitsILi16EEENSV_INS5_IJNSA_ILi8EEESI_EEENS5_IJSI_SC_EEEEEEEvNS4_8identityENS4_23SM90_TMA_LOAD_MULTICASTES1C_vS1D_EENS_8epilogue10collective6detail29Sm90TmaWarpSpecializedAdapterINS1H_15DefaultEpilogueISK_SL_SL_NS1G_6thread17LinearCombinationISK_Li1EffLNS1L_9ScaleType4KindE0ELNS_15FloatRoundStyleE2ESK_EENS1_15EpilogueDefaultEEEEEvvEEEEvNT_6ParamsE,"a",@progbits
	.sectionflags	@""
	.align	4
.nv.constant0._ZN7cutlass13device_kernelINS_4gemm6kernel13GemmUniversalIN4cute5tupleIJiiiiEEENS1_10collective13CollectiveMmaINS1_34MainloopSm90TmaGmmaWarpSpecializedILi10ENS5_IJNS4_1CILi2EEENSA_ILi1EEESC_EEENS1_35KernelTmaWarpSpecializedCooperativeEEENS5_IJNSA_ILi128EEENSA_ILi48EEENSA_ILi64EEEEEENS_10bfloat16_tENS5_IJlSC_lEEESK_SL_NS4_8TiledMMAINS4_8MMA_AtomIJNS4_4SM904GMMA27MMA_64x16x16_F32BF16BF16_SSILNSP_5MajorE0ELSR_0ELNSP_7ScaleInE1ELSS_1EEEEEENS4_6LayoutISD_NS5_IJSC_NSA_ILi0EEESW_EEEEENS5_IJNS4_10UnderscoreESZ_SZ_EEEEENS4_13SM90_TMA_LOADENS4_14ComposedLayoutINS4_7SwizzleILi3ELi4ELi3EEENS4_18smem_ptr_flag_bitsILi16EEENSV_INS5_IJNSA_ILi8EEESI_EEENS5_IJSI_SC_EEEEEEEvNS4_8identityENS4_23SM90_TMA_LOAD_MULTICASTES1C_vS1D_EENS_8epilogue10collective6detail29Sm90TmaWarpSpecializedAdapterINS1H_15DefaultEpilogueISK_SL_SL_NS1G_6thread17LinearCombinationISK_Li1EffLNS1L_9ScaleType4KindE0ELNS_15FloatRoundStyleE2ESK_EENS1_15EpilogueDefaultEEEEEvvEEEEvNT_6ParamsE:
	.zero		1664


//--------------------- SYMBOLS --------------------------

	.type		.nv.reservedSmem.offset0,@object
	.size		.nv.reservedSmem.offset0,0x4
	.type		__assertfail,@function
